	.target	sm_100a

	.elftype	@"ET_EXEC"


//--------------------- .note.nv.tkinfo           --------------------------
	.section	.note.nv.tkinfo,"",@"SHT_NOTE"
	.sectionflags	@"SHF_NOTE_NV_TKINFO"
	.tkinfo
        /*0018*/ 	.word	0x00000002
        /*0030*/ 	.string	""
        /*0030*/ 	.string	"ptxas"
        /*0030*/ 	.string	"Cuda compilation tools, release 13.0, V13.0.88"
        /*0030*/ 	.string	"Build cuda_13.0.r13.0/compiler.36424714_0"
        /*0030*/ 	.string	"-arch sm_100a -m 64 "



//--------------------- .note.nv.cuinfo           --------------------------
	.section	.note.nv.cuinfo,"",@"SHT_NOTE"
	.sectionflags	@"SHF_NOTE_NV_CUINFO"
        /*0018*/ 	.short	0x0002
        /*001a*/ 	.short	0x0064
        /*001c*/ 	.short	0x0082
	.zero		2


//--------------------- .nv.info                  --------------------------
	.section	.nv.info,"",@"SHT_CUDA_INFO"
	.align	4


	//----- nvinfo : EIATTR_REGCOUNT
	.align		4
        /*0000*/ 	.byte	0x04, 0x2f
        /*0002*/ 	.short	(.L_29 - .L_28)
	.align		4
.L_28:
        /*0004*/ 	.word	index@(_Z25multi_tensor_apply_kernelI18TensorListMetadataILi4EE17LAMBStage1FunctorIfEJffffff10adamMode_tfPffEEvlPViT_T0_DpT1_)
        /*0008*/ 	.word	0x00000020


	//----- nvinfo : EIATTR_FRAME_SIZE
	.align		4
.L_29:
        /*000c*/ 	.byte	0x04, 0x11
        /*000e*/ 	.short	(.L_31 - .L_30)
	.align		4
.L_30:
        /*0010*/ 	.word	index@(_Z25multi_tensor_apply_kernelI18TensorListMetadataILi4EE17LAMBStage1FunctorIfEJffffff10adamMode_tfPffEEvlPViT_T0_DpT1_)
        /*0014*/ 	.word	0x00000000


	//----- nvinfo : EIATTR_REGCOUNT
	.align		4
.L_31:
        /*0018*/ 	.byte	0x04, 0x2f
        /*001a*/ 	.short	(.L_33 - .L_32)
	.align		4
.L_32:
        /*001c*/ 	.word	index@(_Z25multi_tensor_apply_kernelI18TensorListMetadataILi4EE17LAMBStage1FunctorIN3c104HalfEEJffffff10adamMode_tfPffEEvlPViT_T0_DpT1_)
        /*0020*/ 	.word	0x00000020


	//----- nvinfo : EIATTR_FRAME_SIZE
	.align		4
.L_33:
        /*0024*/ 	.byte	0x04, 0x11
        /*0026*/ 	.short	(.L_35 - .L_34)
	.align		4
.L_34:
        /*0028*/ 	.word	index@(_Z25multi_tensor_apply_kernelI18TensorListMetadataILi4EE17LAMBStage1FunctorIN3c104HalfEEJffffff10adamMode_tfPffEEvlPViT_T0_DpT1_)
        /*002c*/ 	.word	0x00000000


	//----- nvinfo : EIATTR_REGCOUNT
	.align		4
.L_35:
        /*0030*/ 	.byte	0x04, 0x2f
        /*0032*/ 	.short	(.L_37 - .L_36)
	.align		4
.L_36:
        /*0034*/ 	.word	index@(_Z25multi_tensor_apply_kernelI18TensorListMetadataILi2EE17LAMBStage2FunctorIfEJPfS4_ffbEEvlPViT_T0_DpT1_)
        /*0038*/ 	.word	0x00000020


	//----- nvinfo : EIATTR_FRAME_SIZE
	.align		4
.L_37:
        /*003c*/ 	.byte	0x04, 0x11
        /*003e*/ 	.short	(.L_39 - .L_38)
	.align		4
.L_38:
        /*0040*/ 	.word	index@(_Z25multi_tensor_apply_kernelI18TensorListMetadataILi2EE17LAMBStage2FunctorIfEJPfS4_ffbEEvlPViT_T0_DpT1_)
        /*0044*/ 	.word	0x00000000


	//----- nvinfo : EIATTR_REGCOUNT
	.align		4
.L_39:
        /*0048*/ 	.byte	0x04, 0x2f
        /*004a*/ 	.short	(.L_41 - .L_40)
	.align		4
.L_40:
        /*004c*/ 	.word	index@(_Z25multi_tensor_apply_kernelI18TensorListMetadataILi2EE17LAMBStage2FunctorIN3c104HalfEEJPfS6_ffbEEvlPViT_T0_DpT1_)
        /*0050*/ 	.word	0x00000020


	//----- nvinfo : EIATTR_FRAME_SIZE
	.align		4
.L_41:
        /*0054*/ 	.byte	0x04, 0x11
        /*0056*/ 	.short	(.L_43 - .L_42)
	.align		4
.L_42:
        /*0058*/ 	.word	index@(_Z25multi_tensor_apply_kernelI18TensorListMetadataILi2EE17LAMBStage2FunctorIN3c104HalfEEJPfS6_ffbEEvlPViT_T0_DpT1_)
        /*005c*/ 	.word	0x00000000


	//----- nvinfo : EIATTR_MIN_STACK_SIZE
	.align		4
.L_43:
        /*0060*/ 	.byte	0x04, 0x12
        /*0062*/ 	.short	(.L_45 - .L_44)
	.align		4
.L_44:
        /*0064*/ 	.word	index@(_Z25multi_tensor_apply_kernelI18TensorListMetadataILi2EE17LAMBStage2FunctorIN3c104HalfEEJPfS6_ffbEEvlPViT_T0_DpT1_)
        /*0068*/ 	.word	0x00000000


	//----- nvinfo : EIATTR_MIN_STACK_SIZE
	.align		4
.L_45:
        /*006c*/ 	.byte	0x04, 0x12
        /*006e*/ 	.short	(.L_47 - .L_46)
	.align		4
.L_46:
        /*0070*/ 	.word	index@(_Z25multi_tensor_apply_kernelI18TensorListMetadataILi2EE17LAMBStage2FunctorIfEJPfS4_ffbEEvlPViT_T0_DpT1_)
        /*0074*/ 	.word	0x00000000


	//----- nvinfo : EIATTR_MIN_STACK_SIZE
	.align		4
.L_47:
        /*0078*/ 	.byte	0x04, 0x12
        /*007a*/ 	.short	(.L_49 - .L_48)
	.align		4
.L_48:
        /*007c*/ 	.word	index@(_Z25multi_tensor_apply_kernelI18TensorListMetadataILi4EE17LAMBStage1FunctorIN3c104HalfEEJffffff10adamMode_tfPffEEvlPViT_T0_DpT1_)
        /*0080*/ 	.word	0x00000000


	//----- nvinfo : EIATTR_MIN_STACK_SIZE
	.align		4
.L_49:
        /*0084*/ 	.byte	0x04, 0x12
        /*0086*/ 	.short	(.L_51 - .L_50)
	.align		4
.L_50:
        /*0088*/ 	.word	index@(_Z25multi_tensor_apply_kernelI18TensorListMetadataILi4EE17LAMBStage1FunctorIfEJffffff10adamMode_tfPffEEvlPViT_T0_DpT1_)
        /*008c*/ 	.word	0x00000000
.L_51:


//--------------------- .nv.compat                --------------------------
	.section	.nv.compat,"",@"SHT_CUDA_COMPAT_INFO"
	.align	4
        /*0000*/ 	.byte	0x02, 0x09, 0x01, 0x00, 0x02, 0x02, 0x01, 0x00, 0x02, 0x05, 0x05, 0x00, 0x03, 0x07, 0x01, 0x01
        /*0010*/ 	.byte	0x02, 0x03, 0x00, 0x00, 0x02, 0x06, 0x01, 0x00, 0x04, 0x0b, 0x08, 0x00, 0x09, 0x00, 0x00, 0x00
        /*0020*/ 	.byte	0x00, 0x00, 0x00, 0x00


//--------------------- .nv.info._Z25multi_tensor_apply_kernelI18TensorListMetadataILi2EE17LAMBStage2FunctorIN3c104HalfEEJPfS6_ffbEEvlPViT_T0_DpT1_ --------------------------
	.section	.nv.info._Z25multi_tensor_apply_kernelI18TensorListMetadataILi2EE17LAMBStage2FunctorIN3c104HalfEEJPfS6_ffbEEvlPViT_T0_DpT1_,"",@"SHT_CUDA_INFO"
	.sectionflags	@""
	.align	4


	//----- nvinfo : EIATTR_CUDA_API_VERSION
	.align		4
        /*0000*/ 	.byte	0x04, 0x37
        /*0002*/ 	.short	(.L_53 - .L_52)
.L_52:
        /*0004*/ 	.word	0x00000082


	//----- nvinfo : EIATTR_KPARAM_INFO
	.align		4
.L_53:
        /*0008*/ 	.byte	0x04, 0x17
        /*000a*/ 	.short	(.L_55 - .L_54)
.L_54:
        /*000c*/ 	.word	0x00000000
        /*0010*/ 	.short	0x0008
        /*0012*/ 	.short	0x0c78
        /*0014*/ 	.byte	0x00, 0xf0, 0x05, 0x00


	//----- nvinfo : EIATTR_KPARAM_INFO
	.align		4
.L_55:
        /*0018*/ 	.byte	0x04, 0x17
        /*001a*/ 	.short	(.L_57 - .L_56)
.L_56:
        /*001c*/ 	.word	0x00000000
        /*0020*/ 	.short	0x0007
        /*0022*/ 	.short	0x0c74
        /*0024*/ 	.byte	0x00, 0xf0, 0x11, 0x00


	//----- nvinfo : EIATTR_KPARAM_INFO
	.align		4
.L_57:
        /*0028*/ 	.byte	0x04, 0x17
        /*002a*/ 	.short	(.L_59 - .L_58)
.L_58:
        /*002c*/ 	.word	0x00000000
        /*0030*/ 	.short	0x0006
        /*0032*/ 	.short	0x0c70
        /*0034*/ 	.byte	0x00, 0xf0, 0x11, 0x00


	//----- nvinfo : EIATTR_KPARAM_INFO
	.align		4
.L_59:
        /*0038*/ 	.byte	0x04, 0x17
        /*003a*/ 	.short	(.L_61 - .L_60)
.L_60:
        /*003c*/ 	.word	0x00000000
        /*0040*/ 	.short	0x0005
        /*0042*/ 	.short	0x0c68
        /*0044*/ 	.byte	0x00, 0xf5, 0x21, 0x00


	//----- nvinfo : EIATTR_KPARAM_INFO
	.align		4
.L_61:
        /*0048*/ 	.byte	0x04, 0x17
        /*004a*/ 	.short	(.L_63 - .L_62)
.L_62:
        /*004c*/ 	.word	0x00000000
        /*0050*/ 	.short	0x0004
        /*0052*/ 	.short	0x0c60
        /*0054*/ 	.byte	0x00, 0xf5, 0x21, 0x00


	//----- nvinfo : EIATTR_KPARAM_INFO
	.align		4
.L_63:
        /*0058*/ 	.byte	0x04, 0x17
        /*005a*/ 	.short	(.L_65 - .L_64)
.L_64:
        /*005c*/ 	.word	0x00000000
        /*0060*/ 	.short	0x0003
        /*0062*/ 	.short	0x0c58
        /*0064*/ 	.byte	0x00, 0xf0, 0x05, 0x00


	//----- nvinfo : EIATTR_KPARAM_INFO
	.align		4
.L_65:
        /*0068*/ 	.byte	0x04, 0x17
        /*006a*/ 	.short	(.L_67 - .L_66)
.L_66:
        /*006c*/ 	.word	0x00000000
        /*0070*/ 	.short	0x0002
        /*0072*/ 	.short	0x0010
        /*0074*/ 	.byte	0x00, 0xf0, 0x21, 0x31


	//----- nvinfo : EIATTR_KPARAM_INFO
	.align		4
.L_67:
        /*0078*/ 	.byte	0x04, 0x17
        /*007a*/ 	.short	(.L_69 - .L_68)
.L_68:
        /*007c*/ 	.word	0x00000000
        /*0080*/ 	.short	0x0001
        /*0082*/ 	.short	0x0008
        /*0084*/ 	.byte	0x00, 0xf5, 0x21, 0x00


	//----- nvinfo : EIATTR_KPARAM_INFO
	.align		4
.L_69:
        /*0088*/ 	.byte	0x04, 0x17
        /*008a*/ 	.short	(.L_71 - .L_70)
.L_70:
        /*008c*/ 	.word	0x00000000
        /*0090*/ 	.short	0x0000
        /*0092*/ 	.short	0x0000
        /*0094*/ 	.byte	0x00, 0xf0, 0x21, 0x00


	//----- nvinfo : EIATTR_SPARSE_MMA_MASK
	.align		4
.L_71:
        /*0098*/ 	.byte	0x03, 0x50
        /*009a*/ 	.short	0x0000


	//----- nvinfo : EIATTR_MAXREG_COUNT
	.align		4
        /*009c*/ 	.byte	0x03, 0x1b
        /*009e*/ 	.short	0x00ff


	//----- nvinfo : EIATTR_MERCURY_ISA_VERSION
	.align		4
        /*00a0*/ 	.byte	0x03, 0x5f
        /*00a2*/ 	.short	0x0101


	//----- nvinfo : EIATTR_VRC_CTA_INIT_COUNT
	.align		4
        /*00a4*/ 	.byte	0x02, 0x4a
	.zero		1
	.zero		1


	//----- nvinfo : EIATTR_EXIT_INSTR_OFFSETS
	.align		4
        /*00a8*/ 	.byte	0x04, 0x1c
        /*00aa*/ 	.short	(.L_73 - .L_72)


	//   ....[0]....
.L_72:
        /*00ac*/ 	.word	0x000002f0


	//   ....[1]....
        /*00b0*/ 	.word	0x000006a0


	//   ....[2]....
        /*00b4*/ 	.word	0x000006f0


	//   ....[3]....
        /*00b8*/ 	.word	0x00000930


	//----- nvinfo : EIATTR_CRS_STACK_SIZE
	.align		4
.L_73:
        /*00bc*/ 	.byte	0x04, 0x1e
        /*00be*/ 	.short	(.L_75 - .L_74)
.L_74:
        /*00c0*/ 	.word	0x00000000


	//----- nvinfo : EIATTR_CBANK_PARAM_SIZE
	.align		4
.L_75:
        /*00c4*/ 	.byte	0x03, 0x19
        /*00c6*/ 	.short	0x0c79


	//----- nvinfo : EIATTR_PARAM_CBANK
	.align		4
        /*00c8*/ 	.byte	0x04, 0x0a
        /*00ca*/ 	.short	(.L_77 - .L_76)
	.align		4
.L_76:
        /*00cc*/ 	.word	index@(.nv.constant0._Z25multi_tensor_apply_kernelI18TensorListMetadataILi2EE17LAMBStage2FunctorIN3c104HalfEEJPfS6_ffbEEvlPViT_T0_DpT1_)
        /*00d0*/ 	.short	0x0380
        /*00d2*/ 	.short	0x0c79


	//----- nvinfo : EIATTR_SW_WAR
	.align		4
.L_77:
        /*00d4*/ 	.byte	0x04, 0x36
        /*00d6*/ 	.short	(.L_79 - .L_78)
.L_78:
        /*00d8*/ 	.word	0x00000008
.L_79:


//--------------------- .nv.info._Z25multi_tensor_apply_kernelI18TensorListMetadataILi2EE17LAMBStage2FunctorIfEJPfS4_ffbEEvlPViT_T0_DpT1_ --------------------------
	.section	.nv.info._Z25multi_tensor_apply_kernelI18TensorListMetadataILi2EE17LAMBStage2FunctorIfEJPfS4_ffbEEvlPViT_T0_DpT1_,"",@"SHT_CUDA_INFO"
	.sectionflags	@""
	.align	4


	//----- nvinfo : EIATTR_CUDA_API_VERSION
	.align		4
        /*0000*/ 	.byte	0x04, 0x37
        /*0002*/ 	.short	(.L_81 - .L_80)
.L_80:
        /*0004*/ 	.word	0x00000082


	//----- nvinfo : EIATTR_KPARAM_INFO
	.align		4
.L_81:
        /*0008*/ 	.byte	0x04, 0x17
        /*000a*/ 	.short	(.L_83 - .L_82)
.L_82:
        /*000c*/ 	.word	0x00000000
        /*0010*/ 	.short	0x0008
        /*0012*/ 	.short	0x0c78
        /*0014*/ 	.byte	0x00, 0xf0, 0x05, 0x00


	//----- nvinfo : EIATTR_KPARAM_INFO
	.align		4
.L_83:
        /*0018*/ 	.byte	0x04, 0x17
        /*001a*/ 	.short	(.L_85 - .L_84)
.L_84:
        /*001c*/ 	.word	0x00000000
        /*0020*/ 	.short	0x0007
        /*0022*/ 	.short	0x0c74
        /*0024*/ 	.byte	0x00, 0xf0, 0x11, 0x00


	//----- nvinfo : EIATTR_KPARAM_INFO
	.align		4
.L_85:
        /*0028*/ 	.byte	0x04, 0x17
        /*002a*/ 	.short	(.L_87 - .L_86)
.L_86:
        /*002c*/ 	.word	0x00000000
        /*0030*/ 	.short	0x0006
        /*0032*/ 	.short	0x0c70
        /*0034*/ 	.byte	0x00, 0xf0, 0x11, 0x00


	//----- nvinfo : EIATTR_KPARAM_INFO
	.align		4
.L_87:
        /*0038*/ 	.byte	0x04, 0x17
        /*003a*/ 	.short	(.L_89 - .L_88)
.L_88:
        /*003c*/ 	.word	0x00000000
        /*0040*/ 	.short	0x0005
        /*0042*/ 	.short	0x0c68
        /*0044*/ 	.byte	0x00, 0xf5, 0x21, 0x00


	//----- nvinfo : EIATTR_KPARAM_INFO
	.align		4
.L_89:
        /*0048*/ 	.byte	0x04, 0x17
        /*004a*/ 	.short	(.L_91 - .L_90)
.L_90:
        /*004c*/ 	.word	0x00000000
        /*0050*/ 	.short	0x0004
        /*0052*/ 	.short	0x0c60
        /*0054*/ 	.byte	0x00, 0xf5, 0x21, 0x00


	//----- nvinfo : EIATTR_KPARAM_INFO
	.align		4
.L_91:
        /*0058*/ 	.byte	0x04, 0x17
        /*005a*/ 	.short	(.L_93 - .L_92)
.L_92:
        /*005c*/ 	.word	0x00000000
        /*0060*/ 	.short	0x0003
        /*0062*/ 	.short	0x0c58
        /*0064*/ 	.byte	0x00, 0xf0, 0x05, 0x00


	//----- nvinfo : EIATTR_KPARAM_INFO
	.align		4
.L_93:
        /*0068*/ 	.byte	0x04, 0x17
        /*006a*/ 	.short	(.L_95 - .L_94)
.L_94:
        /*006c*/ 	.word	0x00000000
        /*0070*/ 	.short	0x0002
        /*0072*/ 	.short	0x0010
        /*0074*/ 	.byte	0x00, 0xf0, 0x21, 0x31


	//----- nvinfo : EIATTR_KPARAM_INFO
	.align		4
.L_95:
        /*0078*/ 	.byte	0x04, 0x17
        /*007a*/ 	.short	(.L_97 - .L_96)
.L_96:
        /*007c*/ 	.word	0x00000000
        /*0080*/ 	.short	0x0001
        /*0082*/ 	.short	0x0008
        /*0084*/ 	.byte	0x00, 0xf5, 0x21, 0x00


	//----- nvinfo : EIATTR_KPARAM_INFO
	.align		4
.L_97:
        /*0088*/ 	.byte	0x04, 0x17
        /*008a*/ 	.short	(.L_99 - .L_98)
.L_98:
        /*008c*/ 	.word	0x00000000
        /*0090*/ 	.short	0x0000
        /*0092*/ 	.short	0x0000
        /*0094*/ 	.byte	0x00, 0xf0, 0x21, 0x00


	//----- nvinfo : EIATTR_SPARSE_MMA_MASK
	.align		4
.L_99:
        /*0098*/ 	.byte	0x03, 0x50
        /*009a*/ 	.short	0x0000


	//----- nvinfo : EIATTR_MAXREG_COUNT
	.align		4
        /*009c*/ 	.byte	0x03, 0x1b
        /*009e*/ 	.short	0x00ff


	//----- nvinfo : EIATTR_MERCURY_ISA_VERSION
	.align		4
        /*00a0*/ 	.byte	0x03, 0x5f
        /*00a2*/ 	.short	0x0101


	//----- nvinfo : EIATTR_VRC_CTA_INIT_COUNT
	.align		4
        /*00a4*/ 	.byte	0x02, 0x4a
	.zero		1
	.zero		1


	//----- nvinfo : EIATTR_EXIT_INSTR_OFFSETS
	.align		4
        /*00a8*/ 	.byte	0x04, 0x1c
        /*00aa*/ 	.short	(.L_101 - .L_100)


	//   ....[0]....
.L_100:
        /*00ac*/ 	.word	0x000002f0


	//   ....[1]....
        /*00b0*/ 	.word	0x000005b0


	//   ....[2]....
        /*00b4*/ 	.word	0x00000600


	//   ....[3]....
        /*00b8*/ 	.word	0x00000700


	//----- nvinfo : EIATTR_CRS_STACK_SIZE
	.align		4
.L_101:
        /*00bc*/ 	.byte	0x04, 0x1e
        /*00be*/ 	.short	(.L_103 - .L_102)
.L_102:
        /*00c0*/ 	.word	0x00000000


	//----- nvinfo : EIATTR_CBANK_PARAM_SIZE
	.align		4
.L_103:
        /*00c4*/ 	.byte	0x03, 0x19
        /*00c6*/ 	.short	0x0c79


	//----- nvinfo : EIATTR_PARAM_CBANK
	.align		4
        /*00c8*/ 	.byte	0x04, 0x0a
        /*00ca*/ 	.short	(.L_105 - .L_104)
	.align		4
.L_104:
        /*00cc*/ 	.word	index@(.nv.constant0._Z25multi_tensor_apply_kernelI18TensorListMetadataILi2EE17LAMBStage2FunctorIfEJPfS4_ffbEEvlPViT_T0_DpT1_)
        /*00d0*/ 	.short	0x0380
        /*00d2*/ 	.short	0x0c79


	//----- nvinfo : EIATTR_SW_WAR
	.align		4
.L_105:
        /*00d4*/ 	.byte	0x04, 0x36
        /*00d6*/ 	.short	(.L_107 - .L_106)
.L_106:
        /*00d8*/ 	.word	0x00000008
.L_107:


//--------------------- .nv.info._Z25multi_tensor_apply_kernelI18TensorListMetadataILi4EE17LAMBStage1FunctorIN3c104HalfEEJffffff10adamMode_tfPffEEvlPViT_T0_DpT1_ --------------------------
	.section	.nv.info._Z25multi_tensor_apply_kernelI18TensorListMetadataILi4EE17LAMBStage1FunctorIN3c104HalfEEJffffff10adamMode_tfPffEEvlPViT_T0_DpT1_,"",@"SHT_CUDA_INFO"
	.sectionflags	@""
	.align	4


	//----- nvinfo : EIATTR_CUDA_API_VERSION
	.align		4
        /*0000*/ 	.byte	0x04, 0x37
        /*0002*/ 	.short	(.L_109 - .L_108)
.L_108:
        /*0004*/ 	.word	0x00000082


	//----- nvinfo : EIATTR_KPARAM_INFO
	.align		4
.L_109:
        /*0008*/ 	.byte	0x04, 0x17
        /*000a*/ 	.short	(.L_111 - .L_110)
.L_110:
        /*000c*/ 	.word	0x00000000
        /*0010*/ 	.short	0x000d
        /*0012*/ 	.short	0x0c28
        /*0014*/ 	.byte	0x00, 0xf0, 0x11, 0x00


	//----- nvinfo : EIATTR_KPARAM_INFO
	.align		4
.L_111:
        /*0018*/ 	.byte	0x04, 0x17
        /*001a*/ 	.short	(.L_113 - .L_112)
.L_112:
        /*001c*/ 	.word	0x00000000
        /*0020*/ 	.short	0x000c
        /*0022*/ 	.short	0x0c20
        /*0024*/ 	.byte	0x00, 0xf5, 0x21, 0x00


	//----- nvinfo : EIATTR_KPARAM_INFO
	.align		4
.L_113:
        /*0028*/ 	.byte	0x04, 0x17
        /*002a*/ 	.short	(.L_115 - .L_114)
.L_114:
        /*002c*/ 	.word	0x00000000
        /*0030*/ 	.short	0x000b
        /*0032*/ 	.short	0x0c18
        /*0034*/ 	.byte	0x00, 0xf0, 0x11, 0x00


	//----- nvinfo : EIATTR_KPARAM_INFO
	.align		4
.L_115:
        /*0038*/ 	.byte	0x04, 0x17
        /*003a*/ 	.short	(.L_117 - .L_116)
.L_116:
        /*003c*/ 	.word	0x00000000
        /*0040*/ 	.short	0x000a
        /*0042*/ 	.short	0x0c14
        /*0044*/ 	.byte	0x00, 0xf0, 0x11, 0x00


	//----- nvinfo : EIATTR_KPARAM_INFO
	.align		4
.L_117:
        /*0048*/ 	.byte	0x04, 0x17
        /*004a*/ 	.short	(.L_119 - .L_118)
.L_118:
        /*004c*/ 	.word	0x00000000
        /*0050*/ 	.short	0x0009
        /*0052*/ 	.short	0x0c10
        /*0054*/ 	.byte	0x00, 0xf0, 0x11, 0x00


	//----- nvinfo : EIATTR_KPARAM_INFO
	.align		4
.L_119:
        /*0058*/ 	.byte	0x04, 0x17
        /*005a*/ 	.short	(.L_121 - .L_120)
.L_120:
        /*005c*/ 	.word	0x00000000
        /*0060*/ 	.short	0x0008
        /*0062*/ 	.short	0x0c0c
        /*0064*/ 	.byte	0x00, 0xf0, 0x11, 0x00


	//----- nvinfo : EIATTR_KPARAM_INFO
	.align		4
.L_121:
        /*0068*/ 	.byte	0x04, 0x17
        /*006a*/ 	.short	(.L_123 - .L_122)
.L_122:
        /*006c*/ 	.word	0x00000000
        /*0070*/ 	.short	0x0007
        /*0072*/ 	.short	0x0c08
        /*0074*/ 	.byte	0x00, 0xf0, 0x11, 0x00


	//----- nvinfo : EIATTR_KPARAM_INFO
	.align		4
.L_123:
        /*0078*/ 	.byte	0x04, 0x17
        /*007a*/ 	.short	(.L_125 - .L_124)
.L_124:
        /*007c*/ 	.word	0x00000000
        /*0080*/ 	.short	0x0006
        /*0082*/ 	.short	0x0c04
        /*0084*/ 	.byte	0x00, 0xf0, 0x11, 0x00


	//----- nvinfo : EIATTR_KPARAM_INFO
	.align		4
.L_125:
        /*0088*/ 	.byte	0x04, 0x17
        /*008a*/ 	.short	(.L_127 - .L_126)
.L_126:
        /*008c*/ 	.word	0x00000000
        /*0090*/ 	.short	0x0005
        /*0092*/ 	.short	0x0c00
        /*0094*/ 	.byte	0x00, 0xf0, 0x11, 0x00


	//----- nvinfo : EIATTR_KPARAM_INFO
	.align		4
.L_127:
        /*0098*/ 	.byte	0x04, 0x17
        /*009a*/ 	.short	(.L_129 - .L_128)
.L_128:
        /*009c*/ 	.word	0x00000000
        /*00a0*/ 	.short	0x0004
        /*00a2*/ 	.short	0x0bfc
        /*00a4*/ 	.byte	0x00, 0xf0, 0x11, 0x00


	//----- nvinfo : EIATTR_KPARAM_INFO
	.align		4
.L_129:
        /*00a8*/ 	.byte	0x04, 0x17
        /*00aa*/ 	.short	(.L_131 - .L_130)
.L_130:
        /*00ac*/ 	.word	0x00000000
        /*00b0*/ 	.short	0x0003
        /*00b2*/ 	.short	0x0bf8
        /*00b4*/ 	.byte	0x00, 0xf0, 0x05, 0x00


	//----- nvinfo : EIATTR_KPARAM_INFO
	.align		4
.L_131:
        /*00b8*/ 	.byte	0x04, 0x17
        /*00ba*/ 	.short	(.L_133 - .L_132)
.L_132:
        /*00bc*/ 	.word	0x00000000
        /*00c0*/ 	.short	0x0002
        /*00c2*/ 	.short	0x0010
        /*00c4*/ 	.byte	0x00, 0xf0, 0xa1, 0x2f


	//----- nvinfo : EIATTR_KPARAM_INFO
	.align		4
.L_133:
        /*00c8*/ 	.byte	0x04, 0x17
        /*00ca*/ 	.short	(.L_135 - .L_134)
.L_134:
        /*00cc*/ 	.word	0x00000000
        /*00d0*/ 	.short	0x0001
        /*00d2*/ 	.short	0x0008
        /*00d4*/ 	.byte	0x00, 0xf5, 0x21, 0x00


	//----- nvinfo : EIATTR_KPARAM_INFO
	.align		4
.L_135:
        /*00d8*/ 	.byte	0x04, 0x17
        /*00da*/ 	.short	(.L_137 - .L_136)
.L_136:
        /*00dc*/ 	.word	0x00000000
        /*00e0*/ 	.short	0x0000
        /*00e2*/ 	.short	0x0000
        /*00e4*/ 	.byte	0x00, 0xf0, 0x21, 0x00


	//----- nvinfo : EIATTR_SPARSE_MMA_MASK
	.align		4
.L_137:
        /*00e8*/ 	.byte	0x03, 0x50
        /*00ea*/ 	.short	0x0000


	//----- nvinfo : EIATTR_MAXREG_COUNT
	.align		4
        /*00ec*/ 	.byte	0x03, 0x1b
        /*00ee*/ 	.short	0x00ff


	//----- nvinfo : EIATTR_MERCURY_ISA_VERSION
	.align		4
        /*00f0*/ 	.byte	0x03, 0x5f
        /*00f2*/ 	.short	0x0101


	//----- nvinfo : EIATTR_VRC_CTA_INIT_COUNT
	.align		4
        /*00f4*/ 	.byte	0x02, 0x4a
	.zero		1
	.zero		1


	//----- nvinfo : EIATTR_EXIT_INSTR_OFFSETS
	.align		4
        /*00f8*/ 	.byte	0x04, 0x1c
        /*00fa*/ 	.short	(.L_139 - .L_138)


	//   ....[0]....
.L_138:
        /*00fc*/ 	.word	0x000002f0


	//   ....[1]....
        /*0100*/ 	.word	0x00000f80


	//   ....[2]....
        /*0104*/ 	.word	0x00001c10


	//   ....[3]....
        /*0108*/ 	.word	0x00002a60


	//   ....[4]....
        /*010c*/ 	.word	0x00003890


	//   ....[5]....
        /*0110*/ 	.word	0x000038f0


	//   ....[6]....
        /*0114*/ 	.word	0x000043b0


	//   ....[7]....
        /*0118*/ 	.word	0x00004e30


	//----- nvinfo : EIATTR_CRS_STACK_SIZE
	.align		4
.L_139:
        /*011c*/ 	.byte	0x04, 0x1e
        /*011e*/ 	.short	(.L_141 - .L_140)
.L_140:
        /*0120*/ 	.word	0x00000000


	//----- nvinfo : EIATTR_CBANK_PARAM_SIZE
	.align		4
.L_141:
        /*0124*/ 	.byte	0x03, 0x19
        /*0126*/ 	.short	0x0c2c


	//----- nvinfo : EIATTR_PARAM_CBANK
	.align		4
        /*0128*/ 	.byte	0x04, 0x0a
        /*012a*/ 	.short	(.L_143 - .L_142)
	.align		4
.L_142:
        /*012c*/ 	.word	index@(.nv.constant0._Z25multi_tensor_apply_kernelI18TensorListMetadataILi4EE17LAMBStage1FunctorIN3c104HalfEEJffffff10adamMode_tfPffEEvlPViT_T0_DpT1_)
        /*0130*/ 	.short	0x0380
        /*0132*/ 	.short	0x0c2c


	//----- nvinfo : EIATTR_SW_WAR
	.align		4
.L_143:
        /*0134*/ 	.byte	0x04, 0x36
        /*0136*/ 	.short	(.L_145 - .L_144)
.L_144:
        /*0138*/ 	.word	0x00000008
.L_145:


//--------------------- .nv.info._Z25multi_tensor_apply_kernelI18TensorListMetadataILi4EE17LAMBStage1FunctorIfEJffffff10adamMode_tfPffEEvlPViT_T0_DpT1_ --------------------------
	.section	.nv.info._Z25multi_tensor_apply_kernelI18TensorListMetadataILi4EE17LAMBStage1FunctorIfEJffffff10adamMode_tfPffEEvlPViT_T0_DpT1_,"",@"SHT_CUDA_INFO"
	.sectionflags	@""
	.align	4


	//----- nvinfo : EIATTR_CUDA_API_VERSION
	.align		4
        /*0000*/ 	.byte	0x04, 0x37
        /*0002*/ 	.short	(.L_147 - .L_146)
.L_146:
        /*0004*/ 	.word	0x00000082


	//----- nvinfo : EIATTR_KPARAM_INFO
	.align		4
.L_147:
        /*0008*/ 	.byte	0x04, 0x17
        /*000a*/ 	.short	(.L_149 - .L_148)
.L_148:
        /*000c*/ 	.word	0x00000000
        /*0010*/ 	.short	0x000d
        /*0012*/ 	.short	0x0c28
        /*0014*/ 	.byte	0x00, 0xf0, 0x11, 0x00


	//----- nvinfo : EIATTR_KPARAM_INFO
	.align		4
.L_149:
        /*0018*/ 	.byte	0x04, 0x17
        /*001a*/ 	.short	(.L_151 - .L_150)
.L_150:
        /*001c*/ 	.word	0x00000000
        /*0020*/ 	.short	0x000c
        /*0022*/ 	.short	0x0c20
        /*0024*/ 	.byte	0x00, 0xf5, 0x21, 0x00


	//----- nvinfo : EIATTR_KPARAM_INFO
	.align		4
.L_151:
        /*0028*/ 	.byte	0x04, 0x17
        /*002a*/ 	.short	(.L_153 - .L_152)
.L_152:
        /*002c*/ 	.word	0x00000000
        /*0030*/ 	.short	0x000b
        /*0032*/ 	.short	0x0c18
        /*0034*/ 	.byte	0x00, 0xf0, 0x11, 0x00


	//----- nvinfo : EIATTR_KPARAM_INFO
	.align		4
.L_153:
        /*0038*/ 	.byte	0x04, 0x17
        /*003a*/ 	.short	(.L_155 - .L_154)
.L_154:
        /*003c*/ 	.word	0x00000000
        /*0040*/ 	.short	0x000a
        /*0042*/ 	.short	0x0c14
        /*0044*/ 	.byte	0x00, 0xf0, 0x11, 0x00


	//----- nvinfo : EIATTR_KPARAM_INFO
	.align		4
.L_155:
        /*0048*/ 	.byte	0x04, 0x17
        /*004a*/ 	.short	(.L_157 - .L_156)
.L_156:
        /*004c*/ 	.word	0x00000000
        /*0050*/ 	.short	0x0009
        /*0052*/ 	.short	0x0c10
        /*0054*/ 	.byte	0x00, 0xf0, 0x11, 0x00


	//----- nvinfo : EIATTR_KPARAM_INFO
	.align		4
.L_157:
        /*0058*/ 	.byte	0x04, 0x17
        /*005a*/ 	.short	(.L_159 - .L_158)
.L_158:
        /*005c*/ 	.word	0x00000000
        /*0060*/ 	.short	0x0008
        /*0062*/ 	.short	0x0c0c
        /*0064*/ 	.byte	0x00, 0xf0, 0x11, 0x00


	//----- nvinfo : EIATTR_KPARAM_INFO
	.align		4
.L_159:
        /*0068*/ 	.byte	0x04, 0x17
        /*006a*/ 	.short	(.L_161 - .L_160)
.L_160:
        /*006c*/ 	.word	0x00000000
        /*0070*/ 	.short	0x0007
        /*0072*/ 	.short	0x0c08
        /*0074*/ 	.byte	0x00, 0xf0, 0x11, 0x00


	//----- nvinfo : EIATTR_KPARAM_INFO
	.align		4
.L_161:
        /*0078*/ 	.byte	0x04, 0x17
        /*007a*/ 	.short	(.L_163 - .L_162)
.L_162:
        /*007c*/ 	.word	0x00000000
        /*0080*/ 	.short	0x0006
        /*0082*/ 	.short	0x0c04
        /*0084*/ 	.byte	0x00, 0xf0, 0x11, 0x00


	//----- nvinfo : EIATTR_KPARAM_INFO
	.align		4
.L_163:
        /*0088*/ 	.byte	0x04, 0x17
        /*008a*/ 	.short	(.L_165 - .L_164)
.L_164:
        /*008c*/ 	.word	0x00000000
        /*0090*/ 	.short	0x0005
        /*0092*/ 	.short	0x0c00
        /*0094*/ 	.byte	0x00, 0xf0, 0x11, 0x00


	//----- nvinfo : EIATTR_KPARAM_INFO
	.align		4
.L_165:
        /*0098*/ 	.byte	0x04, 0x17
        /*009a*/ 	.short	(.L_167 - .L_166)
.L_166:
        /*009c*/ 	.word	0x00000000
        /*00a0*/ 	.short	0x0004
        /*00a2*/ 	.short	0x0bfc
        /*00a4*/ 	.byte	0x00, 0xf0, 0x11, 0x00


	//----- nvinfo : EIATTR_KPARAM_INFO
	.align		4
.L_167:
        /*00a8*/ 	.byte	0x04, 0x17
        /*00aa*/ 	.short	(.L_169 - .L_168)
.L_168:
        /*00ac*/ 	.word	0x00000000
        /*00b0*/ 	.short	0x0003
        /*00b2*/ 	.short	0x0bf8
        /*00b4*/ 	.byte	0x00, 0xf0, 0x05, 0x00


	//----- nvinfo : EIATTR_KPARAM_INFO
	.align		4
.L_169:
        /*00b8*/ 	.byte	0x04, 0x17
        /*00ba*/ 	.short	(.L_171 - .L_170)
.L_170:
        /*00bc*/ 	.word	0x00000000
        /*00c0*/ 	.short	0x0002
        /*00c2*/ 	.short	0x0010
        /*00c4*/ 	.byte	0x00, 0xf0, 0xa1, 0x2f


	//----- nvinfo : EIATTR_KPARAM_INFO
	.align		4
.L_171:
        /*00c8*/ 	.byte	0x04, 0x17
        /*00ca*/ 	.short	(.L_173 - .L_172)
.L_172:
        /*00cc*/ 	.word	0x00000000
        /*00d0*/ 	.short	0x0001
        /*00d2*/ 	.short	0x0008
        /*00d4*/ 	.byte	0x00, 0xf5, 0x21, 0x00


	//----- nvinfo : EIATTR_KPARAM_INFO
	.align		4
.L_173:
        /*00d8*/ 	.byte	0x04, 0x17
        /*00da*/ 	.short	(.L_175 - .L_174)
.L_174:
        /*00dc*/ 	.word	0x00000000
        /*00e0*/ 	.short	0x0000
        /*00e2*/ 	.short	0x0000
        /*00e4*/ 	.byte	0x00, 0xf0, 0x21, 0x00


	//----- nvinfo : EIATTR_SPARSE_MMA_MASK
	.align		4
.L_175:
        /*00e8*/ 	.byte	0x03, 0x50
        /*00ea*/ 	.short	0x0000


	//----- nvinfo : EIATTR_MAXREG_COUNT
	.align		4
        /*00ec*/ 	.byte	0x03, 0x1b
        /*00ee*/ 	.short	0x00ff


	//----- nvinfo : EIATTR_MERCURY_ISA_VERSION
	.align		4
        /*00f0*/ 	.byte	0x03, 0x5f
        /*00f2*/ 	.short	0x0101


	//----- nvinfo : EIATTR_VRC_CTA_INIT_COUNT
	.align		4
        /*00f4*/ 	.byte	0x02, 0x4a
	.zero		1
	.zero		1


	//----- nvinfo : EIATTR_EXIT_INSTR_OFFSETS
	.align		4
        /*00f8*/ 	.byte	0x04, 0x1c
        /*00fa*/ 	.short	(.L_177 - .L_176)


	//   ....[0]....
.L_176:
        /*00fc*/ 	.word	0x000002f0


	//   ....[1]....
        /*0100*/ 	.word	0x00000cd0


	//   ....[2]....
        /*0104*/ 	.word	0x00001740


	//   ....[3]....
        /*0108*/ 	.word	0x00002220


	//   ....[4]....
        /*010c*/ 	.word	0x00002e00


	//   ....[5]....
        /*0110*/ 	.word	0x00002e60


	//   ....[6]....
        /*0114*/ 	.word	0x00003850


	//----- nvinfo : EIATTR_CRS_STACK_SIZE
	.align		4
.L_177:
        /*0118*/ 	.byte	0x04, 0x1e
        /*011a*/ 	.short	(.L_179 - .L_178)
.L_178:
        /*011c*/ 	.word	0x00000000


	//----- nvinfo : EIATTR_CBANK_PARAM_SIZE
	.align		4
.L_179:
        /*0120*/ 	.byte	0x03, 0x19
        /*0122*/ 	.short	0x0c2c


	//----- nvinfo : EIATTR_PARAM_CBANK
	.align		4
        /*0124*/ 	.byte	0x04, 0x0a
        /*0126*/ 	.short	(.L_181 - .L_180)
	.align		4
.L_180:
        /*0128*/ 	.word	index@(.nv.constant0._Z25multi_tensor_apply_kernelI18TensorListMetadataILi4EE17LAMBStage1FunctorIfEJffffff10adamMode_tfPffEEvlPViT_T0_DpT1_)
        /*012c*/ 	.short	0x0380
        /*012e*/ 	.short	0x0c2c


	//----- nvinfo : EIATTR_SW_WAR
	.align		4
.L_181:
        /*0130*/ 	.byte	0x04, 0x36
        /*0132*/ 	.short	(.L_183 - .L_182)
.L_182:
        /*0134*/ 	.word	0x00000008
.L_183:


//--------------------- .nv.callgraph             --------------------------
	.section	.nv.callgraph,"",@"SHT_CUDA_CALLGRAPH"
	.align	4
	.sectionentsize	8
	.align		4
        /*0000*/ 	.word	0x00000000
	.align		4
        /*0004*/ 	.word	0xffffffff
	.align		4
        /*0008*/ 	.word	0x00000000
	.align		4
        /*000c*/ 	.word	0xfffffffe
	.align		4
        /*0010*/ 	.word	0x00000000
	.align		4
        /*0014*/ 	.word	0xfffffffd
	.align		4
        /*0018*/ 	.word	0x00000000
	.align		4
        /*001c*/ 	.word	0xfffffffc


//--------------------- .nv.constant4             --------------------------
	.section	.nv.constant4,"a",@progbits
	.align	8
	.align		8
.nv.constant4:
        /*0000*/ 	.dword	_ZN51_INTERNAL_00723629_20_multi_tensor_lamb_cu_32d6279a4cuda3std3__45__cpo5beginE
	.align		8
        /*0008*/ 	.dword	_ZN51_INTERNAL_00723629_20_multi_tensor_lamb_cu_32d6279a4cuda3std3__45__cpo3endE
	.align		8
        /*0010*/ 	.dword	_ZN51_INTERNAL_00723629_20_multi_tensor_lamb_cu_32d6279a4cuda3std3__45__cpo6cbeginE
	.align		8
        /*0018*/ 	.dword	_ZN51_INTERNAL_00723629_20_multi_tensor_lamb_cu_32d6279a4cuda3std3__45__cpo4cendE
	.align		8
        /*0020*/ 	.dword	_ZN51_INTERNAL_00723629_20_multi_tensor_lamb_cu_32d6279a4cuda3std3__45__cpo6rbeginE
	.align		8
        /*0028*/ 	.dword	_ZN51_INTERNAL_00723629_20_multi_tensor_lamb_cu_32d6279a4cuda3std3__45__cpo4rendE
	.align		8
        /*0030*/ 	.dword	_ZN51_INTERNAL_00723629_20_multi_tensor_lamb_cu_32d6279a4cuda3std3__45__cpo7crbeginE
	.align		8
        /*0038*/ 	.dword	_ZN51_INTERNAL_00723629_20_multi_tensor_lamb_cu_32d6279a4cuda3std3__45__cpo5crendE
	.align		8
        /*0040*/ 	.dword	_ZN51_INTERNAL_00723629_20_multi_tensor_lamb_cu_32d6279a4cuda3std3__453_GLOBAL__N__00723629_20_multi_tensor_lamb_cu_32d6279a6ignoreE
	.align		8
        /*0048*/ 	.dword	_ZN51_INTERNAL_00723629_20_multi_tensor_lamb_cu_32d6279a4cuda3std3__419piecewise_constructE
	.align		8
        /*0050*/ 	.dword	_ZN51_INTERNAL_00723629_20_multi_tensor_lamb_cu_32d6279a4cuda3std3__48in_placeE
	.align		8
        /*0058*/ 	.dword	_ZN51_INTERNAL_00723629_20_multi_tensor_lamb_cu_32d6279a4cuda3std3__420unreachable_sentinelE
	.align		8
        /*0060*/ 	.dword	_ZN51_INTERNAL_00723629_20_multi_tensor_lamb_cu_32d6279a4cuda3std6ranges3__45__cpo4swapE
	.align		8
        /*0068*/ 	.dword	_ZN51_INTERNAL_00723629_20_multi_tensor_lamb_cu_32d6279a4cuda3std6ranges3__45__cpo9iter_moveE
	.align		8
        /*0070*/ 	.dword	_ZN51_INTERNAL_00723629_20_multi_tensor_lamb_cu_32d6279a4cuda3std6ranges3__45__cpo5beginE
	.align		8
        /*0078*/ 	.dword	_ZN51_INTERNAL_00723629_20_multi_tensor_lamb_cu_32d6279a4cuda3std6ranges3__45__cpo3endE
	.align		8
        /*0080*/ 	.dword	_ZN51_INTERNAL_00723629_20_multi_tensor_lamb_cu_32d6279a4cuda3std6ranges3__45__cpo6cbeginE
	.align		8
        /*0088*/ 	.dword	_ZN51_INTERNAL_00723629_20_multi_tensor_lamb_cu_32d6279a4cuda3std6ranges3__45__cpo4cendE
	.align		8
        /*0090*/ 	.dword	_ZN51_INTERNAL_00723629_20_multi_tensor_lamb_cu_32d6279a4cuda3std6ranges3__45__cpo7advanceE
	.align		8
        /*0098*/ 	.dword	_ZN51_INTERNAL_00723629_20_multi_tensor_lamb_cu_32d6279a4cuda3std6ranges3__45__cpo9iter_swapE
	.align		8
        /*00a0*/ 	.dword	_ZN51_INTERNAL_00723629_20_multi_tensor_lamb_cu_32d6279a4cuda3std6ranges3__45__cpo4nextE
	.align		8
        /*00a8*/ 	.dword	_ZN51_INTERNAL_00723629_20_multi_tensor_lamb_cu_32d6279a4cuda3std6ranges3__45__cpo4prevE
	.align		8
        /*00b0*/ 	.dword	_ZN51_INTERNAL_00723629_20_multi_tensor_lamb_cu_32d6279a4cuda3std6ranges3__45__cpo4dataE
	.align		8
        /*00b8*/ 	.dword	_ZN51_INTERNAL_00723629_20_multi_tensor_lamb_cu_32d6279a4cuda3std6ranges3__45__cpo5cdataE
	.align		8
        /*00c0*/ 	.dword	_ZN51_INTERNAL_00723629_20_multi_tensor_lamb_cu_32d6279a4cuda3std6ranges3__45__cpo4sizeE
	.align		8
        /*00c8*/ 	.dword	_ZN51_INTERNAL_00723629_20_multi_tensor_lamb_cu_32d6279a4cuda3std6ranges3__45__cpo5ssizeE
	.align		8
        /*00d0*/ 	.dword	_ZN51_INTERNAL_00723629_20_multi_tensor_lamb_cu_32d6279a4cuda3std6ranges3__45__cpo8distanceE
	.align		8
        /*00d8*/ 	.dword	_ZN51_INTERNAL_00723629_20_multi_tensor_lamb_cu_32d6279a6thrust24THRUST_300001_SM_1000_NS6system6detail10sequential3seqE


//--------------------- .text._Z25multi_tensor_apply_kernelI18TensorListMetadataILi2EE17LAMBStage2FunctorIN3c104HalfEEJPfS6_ffbEEvlPViT_T0_DpT1_ --------------------------
	.section	.text._Z25multi_tensor_apply_kernelI18TensorListMetadataILi2EE17LAMBStage2FunctorIN3c104HalfEEJPfS6_ffbEEvlPViT_T0_DpT1_,"ax",@progbits
	.align	128
        .global         _Z25multi_tensor_apply_kernelI18TensorListMetadataILi2EE17LAMBStage2FunctorIN3c104HalfEEJPfS6_ffbEEvlPViT_T0_DpT1_
        .type           _Z25multi_tensor_apply_kernelI18TensorListMetadataILi2EE17LAMBStage2FunctorIN3c104HalfEEJPfS6_ffbEEvlPViT_T0_DpT1_,@function
        .size           _Z25multi_tensor_apply_kernelI18TensorListMetadataILi2EE17LAMBStage2FunctorIN3c104HalfEEJPfS6_ffbEEvlPViT_T0_DpT1_,(.L_x_89 - _Z25multi_tensor_apply_kernelI18TensorListMetadataILi2EE17LAMBStage2FunctorIN3c104HalfEEJPfS6_ffbEEvlPViT_T0_DpT1_)
        .other          _Z25multi_tensor_apply_kernelI18TensorListMetadataILi2EE17LAMBStage2FunctorIN3c104HalfEEJPfS6_ffbEEvlPViT_T0_DpT1_,@"STO_CUDA_ENTRY STV_DEFAULT"
_Z25multi_tensor_apply_kernelI18TensorListMetadataILi2EE17LAMBStage2FunctorIN3c104HalfEEJPfS6_ffbEEvlPViT_T0_DpT1_:
.text._Z25multi_tensor_apply_kernelI18TensorListMetadataILi2EE17LAMBStage2FunctorIN3c104HalfEEJPfS6_ffbEEvlPViT_T0_DpT1_:
[----:B------:R-:W-:Y:S01]  /*0000*/  LDC R1, c[0x0][0x37c] ;  /* 0x0000df00ff017b82 */ /* 0x000fe20000000800 */
[----:B------:R-:W0:Y:S01]  /*0010*/  S2R R6, SR_CTAID.X ;  /* 0x0000000000067919 */ /* 0x000e220000002500 */
[----:B------:R-:W-:Y:S01]  /*0020*/  HFMA2 R5, -RZ, RZ, 0, 9.5367431640625e-07 ;  /* 0x00000010ff057431 */ /* 0x000fe200000001ff */
[----:B------:R-:W1:Y:S01]  /*0030*/  LDCU.U8 UR4, c[0x0][0xff8] ;  /* 0x0001ff00ff0477ac */ /* 0x000e620008000000 */
[----:B------:R-:W2:Y:S01]  /*0040*/  LDCU UR6, c[0x0][0xff4] ;  /* 0x0001fe80ff0677ac */ /* 0x000ea20008000800 */
[----:B------:R-:W3:Y:S01]  /*0050*/  LDCU UR5, c[0x0][0xfd0] ;  /* 0x0001fa00ff0577ac */ /* 0x000ee20008000800 */
[----:B------:R-:W4:Y:S01]  /*0060*/  LDCU UR8, c[0x0][0xff0] ;  /* 0x0001fe00ff0877ac */ /* 0x000f220008000800 */
[----:B-1----:R-:W-:Y:S01]  /*0070*/  UPRMT UR4, UR4, 0x8880, URZ ;  /* 0x0000888004047896 */ /* 0x002fe200080000ff */
[----:B--2---:R-:W-:Y:S01]  /*0080*/  FSETP.NEU.FTZ.AND P2, PT, RZ, UR6, PT ;  /* 0x00000006ff007c0b */ /* 0x004fe2000bf5d000 */
[----:B------:R-:W1:Y:S04]  /*0090*/  LDCU.64 UR6, c[0x0][0x358] ;  /* 0x00006b00ff0677ac */ /* 0x000e680008000a00 */
[----:B------:R-:W-:Y:S01]  /*00a0*/  ISETP.EQ.AND P3, PT, RZ, UR4, PT ;  /* 0x00000004ff007c0c */ /* 0x000fe2000bf62270 */
[----:B0-----:R-:W0:Y:S01]  /*00b0*/  LDC.U8 R2, c[0x0][R6+0x990] ;  /* 0x0002640006027b82 */ /* 0x001e220000000000 */
[----:B------:R-:W-:-:S05]  /*00c0*/  IADD3 R3, PT, PT, R6, 0x10, RZ ;  /* 0x0000001006037810 */ /* 0x000fca0007ffe0ff */
[----:B------:R-:W-:Y:S02]  /*00d0*/  IMAD R0, R6, 0x3, R3 ;  /* 0x0000000306007824 */ /* 0x000fe400078e0203 */
[----:B------:R-:W2:Y:S08]  /*00e0*/  LDC R3, c[0x0][0x380] ;  /* 0x0000e000ff037b82 */ /* 0x000eb00000000800 */
[----:B------:R-:W2:Y:S01]  /*00f0*/  LDC R0, c[0x0][R0+0xac0] ;  /* 0x0002b00000007b82 */ /* 0x000ea20000000800 */
[----:B0-----:R-:W-:-:S07]  /*0100*/  LEA R5, R2, R5, 0x3 ;  /* 0x0000000502057211 */ /* 0x001fce00078e18ff */
[----:B------:R-:W0:Y:S08]  /*0110*/  LDC.64 R12, c[0x0][R5+0x380] ;  /* 0x0000e000050c7b82 */ /* 0x000e300000000a00 */
[----:B------:R3:W5:Y:S01]  /*0120*/  LDC.64 R14, c[0x0][R5+0x580] ;  /* 0x00016000050e7b82 */ /* 0x0007620000000a00 */
[----:B--2---:R-:W-:Y:S01]  /*0130*/  IMAD R7, R0, R3, RZ ;  /* 0x0000000300077224 */ /* 0x004fe200078e02ff */
[----:B----4-:R-:W-:-:S06]  /*0140*/  MOV R0, UR8 ;  /* 0x0000000800007c02 */ /* 0x010fcc0008000f00 */
[----:B------:R3:W2:Y:S01]  /*0150*/  LDC R4, c[0x0][R5+0x780] ;  /* 0x0001e00005047b82 */ /* 0x0006a20000000800 */
[C---:B0-----:R-:W-:Y:S01]  /*0160*/  IMAD.WIDE R12, R7.reuse, 0x2, R12 ;  /* 0x00000002070c7825 */ /* 0x041fe200078e020c */
[----:B---3--:R-:W-:Y:S02]  /*0170*/  IADD3 R5, PT, PT, R2, UR5, RZ ;  /* 0x0000000502057c10 */ /* 0x008fe4000fffe0ff */
[----:B------:R-:W-:Y:S01]  /*0180*/  LOP3.LUT P4, RZ, R12, 0x7, RZ, 0xc0, !PT ;  /* 0x000000070cff7812 */ /* 0x000fe2000788c0ff */
[----:B-----5:R-:W-:-:S03]  /*0190*/  IMAD.WIDE R14, R7, 0x2, R14 ;  /* 0x00000002070e7825 */ /* 0x020fc600078e020e */
[----:B------:R-:W-:Y:S02]  /*01a0*/  LOP3.LUT P1, RZ, R14, 0x7, RZ, 0xc0, !PT ;  /* 0x000000070eff7812 */ /* 0x000fe4000782c0ff */
[----:B--2---:R-:W-:-:S04]  /*01b0*/  IADD3 R4, PT, PT, R4, -R7, RZ ;  /* 0x8000000704047210 */ /* 0x004fc80007ffe0ff */
[----:B------:R-:W-:-:S04]  /*01c0*/  LOP3.LUT P0, RZ, R4, 0x3, R3, 0xc8, !PT ;  /* 0x0000000304ff7812 */ /* 0x000fc8000780c803 */
[----:B------:R-:W-:Y:S01]  /*01d0*/  PLOP3.LUT P0, PT, P4, P0, P1, 0x1, 0x0 ;  /* 0x000000000000781c */ /* 0x000fe20002700011 */
[----:B-1----:R-:W-:-:S12]  /*01e0*/  @!P2 BRA P3, `(.L_x_0) ;  /* 0x000000000034a947 */ /* 0x002fd80001800000 */
[----:B------:R-:W0:Y:S08]  /*01f0*/  LDC.64 R6, c[0x0][0xfe0] ;  /* 0x0003f800ff067b82 */ /* 0x000e300000000a00 */
[----:B------:R-:W1:Y:S01]  /*0200*/  LDC.64 R8, c[0x0][0xfe8] ;  /* 0x0003fa00ff087b82 */ /* 0x000e620000000a00 */
[----:B0-----:R-:W-:-:S06]  /*0210*/  IMAD.WIDE R6, R5, 0x4, R6 ;  /* 0x0000000405067825 */ /* 0x001fcc00078e0206 */
[----:B------:R-:W2:Y:S01]  /*0220*/  LDG.E R6, desc[UR6][R6.64] ;  /* 0x0000000606067981 */ /* 0x000ea2000c1e1900 */
[----:B-1----:R-:W-:-:S06]  /*0230*/  IMAD.WIDE R8, R5, 0x4, R8 ;  /* 0x0000000405087825 */ /* 0x002fcc00078e0208 */
[----:B------:R-:W3:Y:S01]  /*0240*/  LDG.E R8, desc[UR6][R8.64] ;  /* 0x0000000608087981 */ /* 0x000ee2000c1e1900 */
[----:B--2---:R-:W-:Y:S02]  /*0250*/  FSETP.NEU.FTZ.AND P2, PT, R6, RZ, PT ;  /* 0x000000ff0600720b */ /* 0x004fe40003f5d000 */
[----:B---3--:R-:W-:-:S04]  /*0260*/  FSETP.NEU.FTZ.AND P1, PT, R8, RZ, PT ;  /* 0x000000ff0800720b */ /* 0x008fc80003f3d000 */
[----:B------:R-:W-:-:S13]  /*0270*/  PLOP3.LUT P1, PT, P1, P2, PT, 0x2f, 0xf2 ;  /* 0x0000000000f2781c */ /* 0x000fda0000f24577 */
[----:B------:R-:W0:Y:S01]  /*0280*/  @!P1 LDC R11, c[0x0][0xff0] ;  /* 0x0003fc00ff0b9b82 */ /* 0x000e220000000800 */
[----:B------:R-:W1:Y:S02]  /*0290*/  @!P1 MUFU.RCP R5, R8 ;  /* 0x0000000800059308 */ /* 0x000e640000001000 */
[----:B-1----:R-:W-:-:S04]  /*02a0*/  @!P1 FMUL.FTZ R2, R6, R5 ;  /* 0x0000000506029220 */ /* 0x002fc80000410000 */
[----:B0-----:R-:W-:-:S07]  /*02b0*/  @!P1 FMUL.FTZ R0, R2, R11 ;  /* 0x0000000b02009220 */ /* 0x001fce0000410000 */
.L_x_0:
[----:B------:R-:W-:Y:S05]  /*02c0*/  @P0 BRA `(.L_x_1) ;  /* 0x0000000000f80947 */ /* 0x000fea0003800000 */
[----:B------:R-:W-:-:S04]  /*02d0*/  VIMNMX R2, PT, PT, R4, R3, PT ;  /* 0x0000000304027248 */ /* 0x000fc80003fe0100 */
[----:B------:R-:W-:-:S13]  /*02e0*/  ISETP.GE.AND P0, PT, R2, 0x1, PT ;  /* 0x000000010200780c */ /* 0x000fda0003f06270 */
[----:B------:R-:W-:Y:S05]  /*02f0*/  @!P0 EXIT ;  /* 0x000000000000894d */ /* 0x000fea0003800000 */
[----:B------:R-:W0:Y:S01]  /*0300*/  S2R R2, SR_TID.X ;  /* 0x0000000000027919 */ /* 0x000e220000002100 */
[----:B------:R-:W-:Y:S01]  /*0310*/  VIMNMX.U32 R3, PT, PT, R4, R3, PT ;  /* 0x0000000304037248 */ /* 0x000fe20003fe0000 */
[----:B------:R-:W1:Y:S01]  /*0320*/  LDCU UR5, c[0x0][0x360] ;  /* 0x00006c00ff0577ac */ /* 0x000e620008000800 */
[----:B------:R-:W-:-:S05]  /*0330*/  UMOV UR4, URZ ;  /* 0x000000ff00047c82 */ /* 0x000fca0008000000 */
.L_x_2:
[----:B0-----:R-:W-:-:S04]  /*0340*/  IADD3 R29, PT, PT, R2, UR4, RZ ;  /* 0x00000004021d7c10 */ /* 0x001fc8000fffe0ff */
[----:B------:R-:W-:-:S13]  /*0350*/  ISETP.GE.AND P0, PT, R29, R3, PT ;  /* 0x000000031d00720c */ /* 0x000fda0003f06270 */
[----:B------:R-:W-:-:S04]  /*0360*/  @!P0 IMAD.WIDE R18, R29, 0x2, R14 ;  /* 0x000000021d128825 */ /* 0x000fc800078e020e */
[C---:B------:R-:W-:Y:S01]  /*0370*/  @!P0 IMAD.WIDE R22, R29.reuse, 0x2, R12 ;  /* 0x000000021d168825 */ /* 0x040fe200078e020c */
[----:B------:R0:W2:Y:S04]  /*0380*/  @!P0 LDG.E.U16 R20, desc[UR6][R18.64] ;  /* 0x0000000612148981 */ /* 0x0000a8000c1e1500 */
[----:B------:R3:W4:Y:S01]  /*0390*/  @!P0 LDG.E.U16 R21, desc[UR6][R22.64] ;  /* 0x0000000616158981 */ /* 0x000722000c1e1500 */
[----:B-1----:R-:W-:-:S04]  /*03a0*/  IADD3 R27, PT, PT, R29, UR5, RZ ;  /* 0x000000051d1b7c10 */ /* 0x002fc8000fffe0ff */
[C---:B------:R-:W-:Y:S02]  /*03b0*/  ISETP.GE.AND P1, PT, R27.reuse, R3, PT ;  /* 0x000000031b00720c */ /* 0x040fe40003f26270 */
[----:B------:R-:W-:-:S04]  /*03c0*/  IADD3 R8, PT, PT, R27, UR5, RZ ;  /* 0x000000051b087c10 */ /* 0x000fc8000fffe0ff */
[C---:B------:R-:W-:Y:S02]  /*03d0*/  IADD3 R25, PT, PT, R8.reuse, UR5, RZ ;  /* 0x0000000508197c10 */ /* 0x040fe4000fffe0ff */
[-C--:B------:R-:W-:Y:S02]  /*03e0*/  ISETP.GE.AND P2, PT, R8, R3.reuse, PT ;  /* 0x000000030800720c */ /* 0x080fe40003f46270 */
[----:B------:R-:W-:-:S03]  /*03f0*/  ISETP.GE.AND P3, PT, R25, R3, PT ;  /* 0x000000031900720c */ /* 0x000fc60003f66270 */
[----:B------:R-:W-:-:S05]  /*0400*/  @!P1 IMAD.WIDE R16, R27, 0x2, R14 ;  /* 0x000000021b109825 */ /* 0x000fca00078e020e */
[----:B------:R1:W5:Y:S03]  /*0410*/  @!P1 LDG.E.U16 R26, desc[UR6][R16.64] ;  /* 0x00000006101a9981 */ /* 0x000366000c1e1500 */
[----:B0-----:R-:W-:-:S04]  /*0420*/  @!P2 IMAD.WIDE R18, R8, 0x2, R14 ;  /* 0x000000020812a825 */ /* 0x001fc800078e020e */
[----:B---3--:R-:W-:Y:S02]  /*0430*/  @!P3 IMAD.WIDE R22, R25, 0x2, R14 ;  /* 0x000000021916b825 */ /* 0x008fe400078e020e */
[----:B------:R-:W3:Y:S02]  /*0440*/  @!P2 LDG.E.U16 R18, desc[UR6][R18.64] ;  /* 0x000000061212a981 */ /* 0x000ee4000c1e1500 */
[--C-:B-1----:R-:W-:Y:S02]  /*0450*/  @!P1 IMAD.WIDE R16, R27, 0x2, R12.reuse ;  /* 0x000000021b109825 */ /* 0x102fe400078e020c */
[----:B------:R-:W3:Y:S04]  /*0460*/  @!P3 LDG.E.U16 R22, desc[UR6][R22.64] ;  /* 0x000000061616b981 */ /* 0x000ee8000c1e1500 */
[----:B------:R0:W3:Y:S02]  /*0470*/  @!P1 LDG.E.U16 R28, desc[UR6][R16.64] ;  /* 0x00000006101c9981 */ /* 0x0000e4000c1e1500 */
[----:B0-----:R-:W-:-:S06]  /*0480*/  @!P3 IMAD.WIDE R16, R25, 0x2, R12 ;  /* 0x000000021910b825 */ /* 0x001fcc00078e020c */
[----:B------:R-:W3:Y:S01]  /*0490*/  @!P3 LDG.E.U16 R16, desc[UR6][R16.64] ;  /* 0x000000061010b981 */ /* 0x000ee2000c1e1500 */
[----:B--2---:R-:W-:Y:S02]  /*04a0*/  @!P0 HADD2.F32 R24, -RZ, R20.H0_H0 ;  /* 0x20000014ff188230 */ /* 0x004fe40000004100 */
[----:B----4-:R-:W-:Y:S02]  /*04b0*/  @!P0 HADD2.F32 R7, -RZ, R21.H0_H0 ;  /* 0x20000015ff078230 */ /* 0x010fe40000004100 */
[----:B------:R-:W-:-:S06]  /*04c0*/  @!P2 IMAD.WIDE R20, R8, 0x2, R12 ;  /* 0x000000020814a825 */ /* 0x000fcc00078e020c */
[----:B------:R-:W2:Y:S01]  /*04d0*/  @!P2 LDG.E.U16 R20, desc[UR6][R20.64] ;  /* 0x000000061414a981 */ /* 0x000ea2000c1e1500 */
[----:B------:R-:W-:Y:S01]  /*04e0*/  FFMA.FTZ R24, R7, -R0, R24 ;  /* 0x8000000007187223 */ /* 0x000fe20000010018 */
[----:B-----5:R-:W-:Y:S02]  /*04f0*/  @!P1 HADD2.F32 R5, -RZ, R26.H0_H0 ;  /* 0x2000001aff059230 */ /* 0x020fe40000004100 */
[----:B---3--:R-:W-:Y:S02]  /*0500*/  @!P2 HADD2.F32 R9, -RZ, R18.H0_H0 ;  /* 0x20000012ff09a230 */ /* 0x008fe40000004100 */
[----:B------:R-:W-:Y:S02]  /*0510*/  @!P3 HADD2.F32 R11, -RZ, R22.H0_H0 ;  /* 0x20000016ff0bb230 */ /* 0x000fe40000004100 */
[----:B------:R-:W-:Y:S01]  /*0520*/  @!P1 HADD2.F32 R4, -RZ, R28.H0_H0 ;  /* 0x2000001cff049230 */ /* 0x000fe20000004100 */
[----:B------:R-:W-:-:S04]  /*0530*/  @!P0 F2FP.F16.F32.PACK_AB R28, RZ, R24 ;  /* 0x00000018ff1c823e */ /* 0x000fc800000000ff */
[----:B------:R-:W-:Y:S01]  /*0540*/  FFMA.FTZ R5, R4, -R0, R5 ;  /* 0x8000000004057223 */ /* 0x000fe20000010005 */
[----:B------:R-:W-:-:S05]  /*0550*/  @!P3 HADD2.F32 R10, -RZ, R16.H0_H0 ;  /* 0x20000010ff0ab230 */ /* 0x000fca0000004100 */
[----:B------:R-:W-:Y:S01]  /*0560*/  FFMA.FTZ R11, R10, -R0, R11 ;  /* 0x800000000a0b7223 */ /* 0x000fe2000001000b */
[----:B------:R-:W-:Y:S01]  /*0570*/  @!P0 IMAD.WIDE R16, R29, 0x2, R14 ;  /* 0x000000021d108825 */ /* 0x000fe200078e020e */
[----:B------:R-:W-:-:S03]  /*0580*/  @!P1 F2FP.F16.F32.PACK_AB R26, RZ, R5 ;  /* 0x00000005ff1a923e */ /* 0x000fc600000000ff */
[----:B------:R-:W-:Y:S01]  /*0590*/  @!P3 F2FP.F16.F32.PACK_AB R22, RZ, R11 ;  /* 0x0000000bff16b23e */ /* 0x000fe200000000ff */
[----:B------:R-:W-:Y:S01]  /*05a0*/  @!P1 IMAD.WIDE R18, R27, 0x2, R14 ;  /* 0x000000021b129825 */ /* 0x000fe200078e020e */
[----:B------:R-:W-:-:S03]  /*05b0*/  ULEA UR4, UR5, UR4, 0x2 ;  /* 0x0000000405047291 */ /* 0x000fc6000f8e10ff */
[----:B--2---:R-:W-:-:S05]  /*05c0*/  @!P2 HADD2.F32 R6, -RZ, R20.H0_H0 ;  /* 0x20000014ff06a230 */ /* 0x004fca0000004100 */
[----:B------:R-:W-:Y:S01]  /*05d0*/  FFMA.FTZ R9, R6, -R0, R9 ;  /* 0x8000000006097223 */ /* 0x000fe20000010009 */
[----:B------:R-:W-:Y:S01]  /*05e0*/  @!P2 IMAD.WIDE R20, R8, 0x2, R14 ;  /* 0x000000020814a825 */ /* 0x000fe200078e020e */
[----:B------:R-:W-:-:S03]  /*05f0*/  PRMT R8, R28, 0x7610, R8 ;  /* 0x000076101c087816 */ /* 0x000fc60000000008 */
[----:B------:R-:W-:Y:S02]  /*0600*/  @!P2 F2FP.F16.F32.PACK_AB R23, RZ, R9 ;  /* 0x00000009ff17a23e */ /* 0x000fe400000000ff */
[----:B------:R-:W-:Y:S02]  /*0610*/  PRMT R28, R22, 0x7610, R28 ;  /* 0x00007610161c7816 */ /* 0x000fe4000000001c */
[----:B------:R-:W-:Y:S01]  /*0620*/  PRMT R27, R23, 0x7610, R27 ;  /* 0x00007610171b7816 */ /* 0x000fe2000000001b */
[----:B------:R-:W-:Y:S01]  /*0630*/  @!P3 IMAD.WIDE R22, R25, 0x2, R14 ;  /* 0x000000021916b825 */ /* 0x000fe200078e020e */
[----:B------:R2:W-:Y:S04]  /*0640*/  @!P0 STG.E.U16 desc[UR6][R16.64], R8 ;  /* 0x0000000810008986 */ /* 0x0005e8000c101506 */
[----:B------:R2:W-:Y:S04]  /*0650*/  @!P1 STG.E.U16 desc[UR6][R18.64], R26 ;  /* 0x0000001a12009986 */ /* 0x0005e8000c101506 */
[----:B------:R2:W-:Y:S04]  /*0660*/  @!P2 STG.E.U16 desc[UR6][R20.64], R27 ;  /* 0x0000001b1400a986 */ /* 0x0005e8000c101506 */
[----:B------:R2:W-:Y:S01]  /*0670*/  @!P3 STG.E.U16 desc[UR6][R22.64], R28 ;  /* 0x0000001c1600b986 */ /* 0x0005e2000c101506 */
[----:B------:R-:W-:-:S13]  /*0680*/  ISETP.LE.AND P0, PT, R3, UR4, PT ;  /* 0x0000000403007c0c */ /* 0x000fda000bf03270 */
[----:B--2---:R-:W-:Y:S05]  /*0690*/  @!P0 BRA `(.L_x_2) ;  /* 0xfffffffc00288947 */ /* 0x004fea000383ffff */
[----:B------:R-:W-:Y:S05]  /*06a0*/  EXIT ;  /* 0x000000000000794d */ /* 0x000fea0003800000 */
.L_x_1:
[----:B------:R-:W0:Y:S01]  /*06b0*/  S2R R5, SR_TID.X ;  /* 0x0000000000057919 */ /* 0x000e220000002100 */
[----:B------:R-:W-:Y:S02]  /*06c0*/  VIMNMX R7, PT, PT, R4, R3, PT ;  /* 0x0000000304077248 */ /* 0x000fe40003fe0100 */
[----:B0-----:R-:W-:-:S04]  /*06d0*/  SHF.L.U32 R2, R5, 0x2, RZ ;  /* 0x0000000205027819 */ /* 0x001fc800000006ff */
[----:B------:R-:W-:-:S13]  /*06e0*/  ISETP.GT.AND P0, PT, R7, R2, PT ;  /* 0x000000020700720c */ /* 0x000fda0003f04270 */
[----:B------:R-:W-:Y:S05]  /*06f0*/  @!P0 EXIT ;  /* 0x000000000000894d */ /* 0x000fea0003800000 */
[----:B------:R-:W-:Y:S01]  /*0700*/  VIMNMX.U32 R4, PT, PT, R4, R3, PT ;  /* 0x0000000304047248 */ /* 0x000fe20003fe0000 */
[----:B------:R-:W0:Y:S06]  /*0710*/  LDCU UR4, c[0x0][0x360] ;  /* 0x00006c00ff0477ac */ /* 0x000e2c0008000800 */
.L_x_3:
[----:B------:R-:W-:-:S04]  /*0720*/  IMAD.WIDE R8, R5, 0x8, R12 ;  /* 0x0000000805087825 */ /* 0x000fc800078e020c */
[C---:B------:R-:W-:Y:S02]  /*0730*/  IMAD.WIDE R2, R5.reuse, 0x8, R14 ;  /* 0x0000000805027825 */ /* 0x040fe400078e020e */
[----:B------:R-:W2:Y:S04]  /*0740*/  LDG.E.64 R8, desc[UR6][R8.64] ;  /* 0x0000000608087981 */ /* 0x000ea8000c1e1b00 */
[----:B------:R-:W3:Y:S01]  /*0750*/  LDG.E.64 R6, desc[UR6][R2.64] ;  /* 0x0000000602067981 */ /* 0x000ee2000c1e1b00 */
[----:B0-----:R-:W-:Y:S01]  /*0760*/  IADD3 R5, PT, PT, R5, UR4, RZ ;  /* 0x0000000405057c10 */ /* 0x001fe2000fffe0ff */
[----:B--2---:R-:W-:Y:S01]  /*0770*/  HADD2.F32 R10, -RZ, R9.H0_H0 ;  /* 0x20000009ff0a7230 */ /* 0x004fe20000004100 */
[----:B------:R-:W-:Y:S01]  /*0780*/  SHF.R.U32.HI R16, RZ, 0x10, R9 ;  /* 0x00000010ff107819 */ /* 0x000fe20000011609 */
[----:B---3--:R-:W-:Y:S01]  /*0790*/  HADD2.F32 R11, -RZ, R7.H0_H0 ;  /* 0x20000007ff0b7230 */ /* 0x008fe20000004100 */
[----:B------:R-:W-:-:S02]  /*07a0*/  SHF.R.U32.HI R17, RZ, 0x10, R7 ;  /* 0x00000010ff117819 */ /* 0x000fc40000011607 */
[----:B------:R-:W-:Y:S02]  /*07b0*/  SHF.R.U64 R7, R6, 0x10, R7 ;  /* 0x0000001006077819 */ /* 0x000fe40000001207 */
[-C--:B------:R-:W-:Y:S01]  /*07c0*/  FFMA.FTZ R11, R10, -R0.reuse, R11 ;  /* 0x800000000a0b7223 */ /* 0x080fe2000001000b */
[----:B------:R-:W-:Y:S01]  /*07d0*/  HADD2.F32 R10, -RZ, R16.H0_H0 ;  /* 0x20000010ff0a7230 */ /* 0x000fe20000004100 */
[----:B------:R-:W-:Y:S01]  /*07e0*/  SHF.R.U64 R16, R8, 0x10, R9 ;  /* 0x0000001008107819 */ /* 0x000fe20000001209 */
[----:B------:R-:W-:Y:S02]  /*07f0*/  HADD2.F32 R17, -RZ, R17.H0_H0 ;  /* 0x20000011ff117230 */ /* 0x000fe40000004100 */
[----:B------:R-:W-:Y:S01]  /*0800*/  HADD2.F32 R7, -RZ, R7.H0_H0 ;  /* 0x20000007ff077230 */ /* 0x000fe20000004100 */
[----:B------:R-:W-:Y:S01]  /*0810*/  F2F.F16.F32 R11, R11 ;  /* 0x0000000b000b7304 */ /* 0x000fe20000200800 */
[----:B------:R-:W-:Y:S02]  /*0820*/  HADD2.F32 R8, -RZ, R8.H0_H0 ;  /* 0x20000008ff087230 */ /* 0x000fe40000004100 */
[----:B------:R-:W-:Y:S01]  /*0830*/  FFMA.FTZ R17, R10, -R0, R17 ;  /* 0x800000000a117223 */ /* 0x000fe20000010011 */
[----:B------:R-:W-:-:S05]  /*0840*/  HADD2.F32 R10, -RZ, R16.H0_H0 ;  /* 0x20000010ff0a7230 */ /* 0x000fca0000004100 */
[-C--:B------:R-:W-:Y:S01]  /*0850*/  FFMA.FTZ R10, R10, -R0.reuse, R7 ;  /* 0x800000000a0a7223 */ /* 0x080fe20000010007 */
[----:B------:R-:W-:Y:S01]  /*0860*/  HADD2.F32 R7, -RZ, R6.H0_H0 ;  /* 0x20000006ff077230 */ /* 0x000fe20000004100 */
[----:B------:R-:W0:Y:S04]  /*0870*/  F2F.F16.F32 R16, R17 ;  /* 0x0000001100107304 */ /* 0x000e280000200800 */
[----:B------:R-:W-:-:S04]  /*0880*/  FFMA.FTZ R8, R8, -R0, R7 ;  /* 0x8000000008087223 */ /* 0x000fc80000010007 */
[----:B------:R-:W1:Y:S01]  /*0890*/  F2F.F16.F32 R6, R10 ;  /* 0x0000000a00067304 */ /* 0x000e620000200800 */
[----:B0-----:R-:W-:-:S07]  /*08a0*/  PRMT R11, R11, 0x5410, R16 ;  /* 0x000054100b0b7816 */ /* 0x001fce0000000010 */
[----:B------:R-:W0:Y:S01]  /*08b0*/  F2F.F16.F32 R9, R8 ;  /* 0x0000000800097304 */ /* 0x000e220000200800 */
[----:B-1----:R-:W-:-:S05]  /*08c0*/  IMAD.WIDE.U32 R6, R6, 0x10000, RZ ;  /* 0x0001000006067825 */ /* 0x002fca00078e00ff */
[----:B------:R-:W-:Y:S02]  /*08d0*/  LOP3.LUT R7, R11, R7, RZ, 0xfc, !PT ;  /* 0x000000070b077212 */ /* 0x000fe400078efcff */
[----:B0-----:R-:W-:Y:S02]  /*08e0*/  LOP3.LUT R6, R6, R9, RZ, 0xfc, !PT ;  /* 0x0000000906067212 */ /* 0x001fe400078efcff */
[----:B------:R-:W-:-:S03]  /*08f0*/  SHF.L.U32 R9, R5, 0x2, RZ ;  /* 0x0000000205097819 */ /* 0x000fc600000006ff */
[----:B------:R1:W-:Y:S01]  /*0900*/  STG.E.64 desc[UR6][R2.64], R6 ;  /* 0x0000000602007986 */ /* 0x0003e2000c101b06 */
[----:B------:R-:W-:-:S13]  /*0910*/  ISETP.GE.AND P0, PT, R9, R4, PT ;  /* 0x000000040900720c */ /* 0x000fda0003f06270 */
[----:B-1----:R-:W-:Y:S05]  /*0920*/  @!P0 BRA `(.L_x_3) ;  /* 0xfffffffc007c8947 */ /* 0x002fea000383ffff */
[----:B------:R-:W-:Y:S05]  /*0930*/  EXIT ;  /* 0x000000000000794d */ /* 0x000fea0003800000 */
.L_x_4:
[----:B------:R-:W-:-:S00]  /*0940*/  BRA `(.L_x_4) ;  /* 0xfffffffc00fc7947 */ /* 0x000fc0000383ffff */
[----:B------:R-:W-:-:S00]  /*0950*/  NOP ;  /* 0x0000000000007918 */ /* 0x000fc00000000000 */
        /* <DEDUP_REMOVED lines=10> */
.L_x_89:


//--------------------- .text._Z25multi_tensor_apply_kernelI18TensorListMetadataILi2EE17LAMBStage2FunctorIfEJPfS4_ffbEEvlPViT_T0_DpT1_ --------------------------
	.section	.text._Z25multi_tensor_apply_kernelI18TensorListMetadataILi2EE17LAMBStage2FunctorIfEJPfS4_ffbEEvlPViT_T0_DpT1_,"ax",@progbits
	.align	128
        .global         _Z25multi_tensor_apply_kernelI18TensorListMetadataILi2EE17LAMBStage2FunctorIfEJPfS4_ffbEEvlPViT_T0_DpT1_
        .type           _Z25multi_tensor_apply_kernelI18TensorListMetadataILi2EE17LAMBStage2FunctorIfEJPfS4_ffbEEvlPViT_T0_DpT1_,@function
        .size           _Z25multi_tensor_apply_kernelI18TensorListMetadataILi2EE17LAMBStage2FunctorIfEJPfS4_ffbEEvlPViT_T0_DpT1_,(.L_x_90 - _Z25multi_tensor_apply_kernelI18TensorListMetadataILi2EE17LAMBStage2FunctorIfEJPfS4_ffbEEvlPViT_T0_DpT1_)
        .other          _Z25multi_tensor_apply_kernelI18TensorListMetadataILi2EE17LAMBStage2FunctorIfEJPfS4_ffbEEvlPViT_T0_DpT1_,@"STO_CUDA_ENTRY STV_DEFAULT"
_Z25multi_tensor_apply_kernelI18TensorListMetadataILi2EE17LAMBStage2FunctorIfEJPfS4_ffbEEvlPViT_T0_DpT1_:
.text._Z25multi_tensor_apply_kernelI18TensorListMetadataILi2EE17LAMBStage2FunctorIfEJPfS4_ffbEEvlPViT_T0_DpT1_:
        /* <DEDUP_REMOVED lines=22> */
[----:B0-----:R-:W-:-:S04]  /*0160*/  IMAD.WIDE R12, R7, 0x4, R12 ;  /* 0x00000004070c7825 */ /* 0x001fc800078e020c */
[----:B---3--:R-:W-:Y:S01]  /*0170*/  VIADD R5, R2, UR5 ;  /* 0x0000000502057c36 */ /* 0x008fe20008000000 */
        /* <DEDUP_REMOVED lines=20> */
.L_x_5:
        /* <DEDUP_REMOVED lines=8> */
.L_x_7:
[----:B0-----:R-:W-:-:S04]  /*0340*/  IADD3 R28, PT, PT, R2, UR4, RZ ;  /* 0x00000004021c7c10 */ /* 0x001fc8000fffe0ff */
[C---:B-1----:R-:W-:Y:S02]  /*0350*/  IADD3 R23, PT, PT, R28.reuse, UR5, RZ ;  /* 0x000000051c177c10 */ /* 0x042fe4000fffe0ff */
[-C--:B------:R-:W-:Y:S02]  /*0360*/  ISETP.GE.AND P0, PT, R28, R3.reuse, PT ;  /* 0x000000031c00720c */ /* 0x080fe40003f06270 */
[C---:B------:R-:W-:Y:S02]  /*0370*/  IADD3 R29, PT, PT, R23.reuse, UR5, RZ ;  /* 0x00000005171d7c10 */ /* 0x040fe4000fffe0ff */
[-C--:B------:R-:W-:Y:S02]  /*0380*/  ISETP.GE.AND P1, PT, R23, R3.reuse, PT ;  /* 0x000000031700720c */ /* 0x080fe40003f26270 */
[C---:B------:R-:W-:Y:S01]  /*0390*/  ISETP.GE.AND P2, PT, R29.reuse, R3, PT ;  /* 0x000000031d00720c */ /* 0x040fe20003f46270 */
[----:B------:R-:W-:-:S05]  /*03a0*/  VIADD R4, R29, UR5 ;  /* 0x000000051d047c36 */ /* 0x000fca0008000000 */
[----:B------:R-:W-:Y:S01]  /*03b0*/  ISETP.GE.AND P3, PT, R4, R3, PT ;  /* 0x000000030400720c */ /* 0x000fe20003f66270 */
[----:B------:R-:W-:-:S04]  /*03c0*/  @!P0 IMAD.WIDE R20, R28, 0x4, R14 ;  /* 0x000000041c148825 */ /* 0x000fc800078e020e */
[C---:B------:R-:W-:Y:S01]  /*03d0*/  @!P1 IMAD.WIDE R16, R23.reuse, 0x4, R14 ;  /* 0x0000000417109825 */ /* 0x040fe200078e020e */
[----:B------:R-:W2:Y:S03]  /*03e0*/  @!P0 LDG.E R22, desc[UR6][R20.64] ;  /* 0x0000000614168981 */ /* 0x000ea6000c1e1900 */
[--C-:B------:R-:W-:Y:S01]  /*03f0*/  @!P0 IMAD.WIDE R18, R28, 0x4, R12.reuse ;  /* 0x000000041c128825 */ /* 0x100fe200078e020c */
[----:B------:R0:W3:Y:S03]  /*0400*/  @!P1 LDG.E R10, desc[UR6][R16.64] ;  /* 0x00000006100a9981 */ /* 0x0000e6000c1e1900 */
[----:B------:R-:W-:Y:S01]  /*0410*/  @!P1 IMAD.WIDE R24, R23, 0x4, R12 ;  /* 0x0000000417189825 */ /* 0x000fe200078e020c */
[----:B------:R1:W2:Y:S03]  /*0420*/  @!P0 LDG.E R5, desc[UR6][R18.64] ;  /* 0x0000000612058981 */ /* 0x0002a6000c1e1900 */
[C---:B------:R-:W-:Y:S01]  /*0430*/  @!P2 IMAD.WIDE R26, R29.reuse, 0x4, R14 ;  /* 0x000000041d1aa825 */ /* 0x040fe200078e020e */
[----:B------:R4:W3:Y:S03]  /*0440*/  @!P1 LDG.E R9, desc[UR6][R24.64] ;  /* 0x0000000618099981 */ /* 0x0008e6000c1e1900 */
[----:B0-----:R-:W-:Y:S01]  /*0450*/  @!P2 IMAD.WIDE R16, R29, 0x4, R12 ;  /* 0x000000041d10a825 */ /* 0x001fe200078e020c */
[----:B------:R-:W5:Y:S03]  /*0460*/  @!P2 LDG.E R7, desc[UR6][R26.64] ;  /* 0x000000061a07a981 */ /* 0x000f66000c1e1900 */
[C---:B-1----:R-:W-:Y:S01]  /*0470*/  @!P3 IMAD.WIDE R18, R4.reuse, 0x4, R14 ;  /* 0x000000040412b825 */ /* 0x042fe200078e020e */
[----:B------:R-:W5:Y:S03]  /*0480*/  @!P2 LDG.E R6, desc[UR6][R16.64] ;  /* 0x000000061006a981 */ /* 0x000f66000c1e1900 */
[C---:B------:R-:W-:Y:S01]  /*0490*/  @!P3 IMAD.WIDE R20, R4.reuse, 0x4, R12 ;  /* 0x000000040414b825 */ /* 0x040fe200078e020c */
[----:B------:R0:W5:Y:S04]  /*04a0*/  @!P3 LDG.E R11, desc[UR6][R18.64] ;  /* 0x00000006120bb981 */ /* 0x000168000c1e1900 */
[----:B------:R1:W5:Y:S01]  /*04b0*/  @!P3 LDG.E R8, desc[UR6][R20.64] ;  /* 0x000000061408b981 */ /* 0x000362000c1e1900 */
[----:B----4-:R-:W-:-:S04]  /*04c0*/  @!P3 IMAD.WIDE R24, R4, 0x4, R14 ;  /* 0x000000040418b825 */ /* 0x010fc800078e020e */
[----:B0-----:R-:W-:-:S04]  /*04d0*/  @!P0 IMAD.WIDE R18, R28, 0x4, R14 ;  /* 0x000000041c128825 */ /* 0x001fc800078e020e */
[----:B-1----:R-:W-:-:S04]  /*04e0*/  @!P1 IMAD.WIDE R20, R23, 0x4, R14 ;  /* 0x0000000417149825 */ /* 0x002fc800078e020e */
[----:B------:R-:W-:Y:S01]  /*04f0*/  @!P2 IMAD.WIDE R28, R29, 0x4, R14 ;  /* 0x000000041d1ca825 */ /* 0x000fe200078e020e */
[----:B------:R-:W-:-:S03]  /*0500*/  ULEA UR4, UR5, UR4, 0x2 ;  /* 0x0000000405047291 */ /* 0x000fc6000f8e10ff */
[-C--:B--2---:R-:W-:Y:S01]  /*0510*/  FFMA.FTZ R22, R5, -R0.reuse, R22 ;  /* 0x8000000005167223 */ /* 0x084fe20000010016 */
[----:B---3--:R-:W-:-:S04]  /*0520*/  FFMA.FTZ R10, R9, -R0, R10 ;  /* 0x80000000090a7223 */ /* 0x008fc8000001000a */
[----:B------:R2:W-:Y:S01]  /*0530*/  @!P0 STG.E desc[UR6][R18.64], R22 ;  /* 0x0000001612008986 */ /* 0x0005e2000c101906 */
[----:B-----5:R-:W-:-:S03]  /*0540*/  FFMA.FTZ R7, R6, -R0, R7 ;  /* 0x8000000006077223 */ /* 0x020fc60000010007 */
[----:B------:R2:W-:Y:S01]  /*0550*/  @!P1 STG.E desc[UR6][R20.64], R10 ;  /* 0x0000000a14009986 */ /* 0x0005e2000c101906 */
[----:B------:R-:W-:-:S03]  /*0560*/  FFMA.FTZ R11, R8, -R0, R11 ;  /* 0x80000000080b7223 */ /* 0x000fc6000001000b */
[----:B------:R2:W-:Y:S04]  /*0570*/  @!P2 STG.E desc[UR6][R28.64], R7 ;  /* 0x000000071c00a986 */ /* 0x0005e8000c101906 */
[----:B------:R2:W-:Y:S01]  /*0580*/  @!P3 STG.E desc[UR6][R24.64], R11 ;  /* 0x0000000b1800b986 */ /* 0x0005e2000c101906 */
[----:B------:R-:W-:-:S13]  /*0590*/  ISETP.LE.AND P0, PT, R3, UR4, PT ;  /* 0x0000000403007c0c */ /* 0x000fda000bf03270 */
[----:B--2---:R-:W-:Y:S05]  /*05a0*/  @!P0 BRA `(.L_x_7) ;  /* 0xfffffffc00648947 */ /* 0x004fea000383ffff */
[----:B------:R-:W-:Y:S05]  /*05b0*/  EXIT ;  /* 0x000000000000794d */ /* 0x000fea0003800000 */
.L_x_6:
[----:B------:R-:W0:Y:S01]  /*05c0*/  S2R R19, SR_TID.X ;  /* 0x0000000000137919 */ /* 0x000e220000002100 */
[----:B------:R-:W-:Y:S02]  /*05d0*/  VIMNMX R5, PT, PT, R4, R3, PT ;  /* 0x0000000304057248 */ /* 0x000fe40003fe0100 */
[----:B0-----:R-:W-:-:S04]  /*05e0*/  SHF.L.U32 R2, R19, 0x2, RZ ;  /* 0x0000000213027819 */ /* 0x001fc800000006ff */
[----:B------:R-:W-:-:S13]  /*05f0*/  ISETP.GT.AND P0, PT, R5, R2, PT ;  /* 0x000000020500720c */ /* 0x000fda0003f04270 */
[----:B------:R-:W-:Y:S05]  /*0600*/  @!P0 EXIT ;  /* 0x000000000000894d */ /* 0x000fea0003800000 */
[----:B------:R-:W-:Y:S01]  /*0610*/  VIMNMX.U32 R21, PT, PT, R4, R3, PT ;  /* 0x0000000304157248 */ /* 0x000fe20003fe0000 */
[----:B------:R-:W0:Y:S06]  /*0620*/  LDCU UR4, c[0x0][0x360] ;  /* 0x00006c00ff0477ac */ /* 0x000e2c0008000800 */
.L_x_8:
[----:B------:R-:W-:-:S04]  /*0630*/  IMAD.WIDE R16, R19, 0x10, R12 ;  /* 0x0000001013107825 */ /* 0x000fc800078e020c */
[C---:B-1----:R-:W-:Y:S01]  /*0640*/  IMAD.WIDE R2, R19.reuse, 0x10, R14 ;  /* 0x0000001013027825 */ /* 0x042fe200078e020e */
[----:B------:R-:W2:Y:S04]  /*0650*/  LDG.E.128 R4, desc[UR6][R16.64] ;  /* 0x0000000610047981 */ /* 0x000ea8000c1e1d00 */
[----:B------:R-:W2:Y:S01]  /*0660*/  LDG.E.128 R8, desc[UR6][R2.64] ;  /* 0x0000000602087981 */ /* 0x000ea2000c1e1d00 */
[----:B0-----:R-:W-:Y:S01]  /*0670*/  IADD3 R19, PT, PT, R19, UR4, RZ ;  /* 0x0000000413137c10 */ /* 0x001fe2000fffe0ff */
[-C--:B--2---:R-:W-:Y:S01]  /*0680*/  FFMA.FTZ R4, R4, -R0.reuse, R8 ;  /* 0x8000000004047223 */ /* 0x084fe20000010008 */
[-C--:B------:R-:W-:Y:S01]  /*0690*/  FFMA.FTZ R5, R5, -R0.reuse, R9 ;  /* 0x8000000005057223 */ /* 0x080fe20000010009 */
[-C--:B------:R-:W-:Y:S01]  /*06a0*/  FFMA.FTZ R6, R6, -R0.reuse, R10 ;  /* 0x8000000006067223 */ /* 0x080fe2000001000a */
[----:B------:R-:W-:Y:S01]  /*06b0*/  FFMA.FTZ R7, R7, -R0, R11 ;  /* 0x8000000007077223 */ /* 0x000fe2000001000b */
[----:B------:R-:W-:-:S04]  /*06c0*/  SHF.L.U32 R8, R19, 0x2, RZ ;  /* 0x0000000213087819 */ /* 0x000fc800000006ff */
[----:B------:R1:W-:Y:S01]  /*06d0*/  STG.E.128 desc[UR6][R2.64], R4 ;  /* 0x0000000402007986 */ /* 0x0003e2000c101d06 */
[----:B------:R-:W-:-:S13]  /*06e0*/  ISETP.GE.AND P0, PT, R8, R21, PT ;  /* 0x000000150800720c */ /* 0x000fda0003f06270 */
[----:B------:R-:W-:Y:S05]  /*06f0*/  @!P0 BRA `(.L_x_8) ;  /* 0xfffffffc00cc8947 */ /* 0x000fea000383ffff */
[----:B------:R-:W-:Y:S05]  /*0700*/  EXIT ;  /* 0x000000000000794d */ /* 0x000fea0003800000 */
.L_x_9:
        /* <DEDUP_REMOVED lines=15> */
.L_x_90:


//--------------------- .text._Z25multi_tensor_apply_kernelI18TensorListMetadataILi4EE17LAMBStage1FunctorIN3c104HalfEEJffffff10adamMode_tfPffEEvlPViT_T0_DpT1_ --------------------------
	.section	.text._Z25multi_tensor_apply_kernelI18TensorListMetadataILi4EE17LAMBStage1FunctorIN3c104HalfEEJffffff10adamMode_tfPffEEvlPViT_T0_DpT1_,"ax",@progbits
	.align	128
        .global         _Z25multi_tensor_apply_kernelI18TensorListMetadataILi4EE17LAMBStage1FunctorIN3c104HalfEEJffffff10adamMode_tfPffEEvlPViT_T0_DpT1_
        .type           _Z25multi_tensor_apply_kernelI18TensorListMetadataILi4EE17LAMBStage1FunctorIN3c104HalfEEJffffff10adamMode_tfPffEEvlPViT_T0_DpT1_,@function
        .size           _Z25multi_tensor_apply_kernelI18TensorListMetadataILi4EE17LAMBStage1FunctorIN3c104HalfEEJffffff10adamMode_tfPffEEvlPViT_T0_DpT1_,(.L_x_91 - _Z25multi_tensor_apply_kernelI18TensorListMetadataILi4EE17LAMBStage1FunctorIN3c104HalfEEJffffff10adamMode_tfPffEEvlPViT_T0_DpT1_)
        .other          _Z25multi_tensor_apply_kernelI18TensorListMetadataILi4EE17LAMBStage1FunctorIN3c104HalfEEJffffff10adamMode_tfPffEEvlPViT_T0_DpT1_,@"STO_CUDA_ENTRY STV_DEFAULT"
_Z25multi_tensor_apply_kernelI18TensorListMetadataILi4EE17LAMBStage1FunctorIN3c104HalfEEJffffff10adamMode_tfPffEEvlPViT_T0_DpT1_:
.text._Z25multi_tensor_apply_kernelI18TensorListMetadataILi4EE17LAMBStage1FunctorIN3c104HalfEEJffffff10adamMode_tfPffEEvlPViT_T0_DpT1_:
[----:B------:R-:W-:Y:S08]  /*0000*/  LDC R1, c[0x0][0x37c] ;  /* 0x0000df00ff017b82 */ /* 0x000ff00000000800 */
[----:B------:R-:W0:Y:S01]  /*0010*/  LDC.64 R2, c[0x0][0xfa0] ;  /* 0x0003e800ff027b82 */ /* 0x000e220000000a00 */
[----:B------:R-:W0:Y:S01]  /*0020*/  LDCU.64 UR16, c[0x0][0x358] ;  /* 0x00006b00ff1077ac */ /* 0x000e220008000a00 */
[----:B------:R-:W1:Y:S01]  /*0030*/  S2R R0, SR_CTAID.X ;  /* 0x0000000000007919 */ /* 0x000e620000002500 */
[----:B------:R-:W-:Y:S01]  /*0040*/  UMOV UR6, 0x10 ;  /* 0x0000001000067882 */ /* 0x000fe20000000000 */
[----:B------:R-:W2:Y:S01]  /*0050*/  LDCU UR14, c[0x0][0x380] ;  /* 0x00007000ff0e77ac */ /* 0x000ea20008000800 */
[----:B------:R-:W3:Y:S01]  /*0060*/  LDCU UR15, c[0x0][0xfa8] ;  /* 0x0001f500ff0f77ac */ /* 0x000ee20008000800 */
[----:B0-----:R0:W3:Y:S02]  /*0070*/  LDG.E R2, desc[UR16][R2.64] ;  /* 0x0000001002027981 */ /* 0x0010e4000c1e1900 */
[----:B-1----:R-:W1:Y:S01]  /*0080*/  LDC.U8 R4, c[0x0][R0+0x930] ;  /* 0x00024c0000047b82 */ /* 0x002e620000000000 */
[----:B------:R-:W-:-:S05]  /*0090*/  IADD3 R5, PT, PT, R0, 0x10, RZ ;  /* 0x0000001000057810 */ /* 0x000fca0007ffe0ff */
[----:B------:R-:W-:-:S05]  /*00a0*/  IMAD R5, R0, 0x3, R5 ;  /* 0x0000000300057824 */ /* 0x000fca00078e0205 */
[----:B------:R-:W-:Y:S02]  /*00b0*/  R2UR UR5, R5 ;  /* 0x00000000050572ca */ /* 0x000fe400000e0000 */
[----:B-1----:R-:W-:-:S12]  /*00c0*/  R2UR UR4, R4 ;  /* 0x00000000040472ca */ /* 0x002fd800000e0000 */
[----:B------:R-:W2:Y:S01]  /*00d0*/  LDCU UR5, c[0x0][UR5+0xa60] ;  /* 0x00014c00050577ac */ /* 0x000ea20008000800 */
[----:B------:R-:W-:Y:S02]  /*00e0*/  ULEA UR4, UR4, UR6, 0x3 ;  /* 0x0000000604047291 */ /* 0x000fe4000f8e18ff */
[----:B--2---:R-:W-:-:S10]  /*00f0*/  UIMAD UR5, UR5, UR14, URZ ;  /* 0x0000000e050572a4 */ /* 0x004fd4000f8e02ff */
[----:B------:R-:W1:Y:S01]  /*0100*/  LDCU.64 UR6, c[0x0][UR4+0x380] ;  /* 0x00007000040677ac */ /* 0x000e620008000a00 */
[----:B------:R-:W2:Y:S01]  /*0110*/  LDCU.64 UR12, c[0x0][UR4+0x4a0] ;  /* 0x00009400040c77ac */ /* 0x000ea20008000a00 */
[----:B------:R-:W4:Y:S01]  /*0120*/  LDCU.64 UR8, c[0x0][UR4+0x5c0] ;  /* 0x0000b800040877ac */ /* 0x000f220008000a00 */
[----:B------:R-:W5:Y:S01]  /*0130*/  LDCU.64 UR10, c[0x0][UR4+0x6e0] ;  /* 0x0000dc00040a77ac */ /* 0x000f620008000a00 */
[----:B------:R-:W5:Y:S01]  /*0140*/  LDCU UR4, c[0x0][UR4+0x800] ;  /* 0x00010000040477ac */ /* 0x000f620008000800 */
[----:B-1----:R-:W-:Y:S02]  /*0150*/  UIMAD.WIDE UR6, UR5, 0x2, UR6 ;  /* 0x00000002050678a5 */ /* 0x002fe4000f8e0206 */
[----:B--2---:R-:W-:Y:S02]  /*0160*/  UIMAD.WIDE UR12, UR5, 0x2, UR12 ;  /* 0x00000002050c78a5 */ /* 0x004fe4000f8e020c */
[----:B----4-:R-:W-:Y:S02]  /*0170*/  UIMAD.WIDE UR8, UR5, 0x2, UR8 ;  /* 0x00000002050878a5 */ /* 0x010fe4000f8e0208 */
[----:B------:R-:W-:-:S02]  /*0180*/  MOV R0, UR6 ;  /* 0x0000000600007c02 */ /* 0x000fc40008000f00 */
[----:B0-----:R-:W-:Y:S01]  /*0190*/  MOV R3, UR12 ;  /* 0x0000000c00037c02 */ /* 0x001fe20008000f00 */
[----:B-----5:R-:W-:Y:S01]  /*01a0*/  UIMAD.WIDE UR10, UR5, 0x2, UR10 ;  /* 0x00000002050a78a5 */ /* 0x020fe2000f8e020a */
[----:B------:R-:W-:Y:S02]  /*01b0*/  LOP3.LUT P2, RZ, R0, 0x7, RZ, 0xc0, !PT ;  /* 0x0000000700ff7812 */ /* 0x000fe4000784c0ff */
[----:B------:R-:W-:Y:S01]  /*01c0*/  LOP3.LUT P4, RZ, R3, 0x7, RZ, 0xc0, !PT ;  /* 0x0000000703ff7812 */ /* 0x000fe2000788c0ff */
[----:B------:R-:W-:Y:S01]  /*01d0*/  UIADD3 UR4, UPT, UPT, UR4, -UR5, URZ ;  /* 0x8000000504047290 */ /* 0x000fe2000fffe0ff */
[----:B------:R-:W-:Y:S02]  /*01e0*/  MOV R0, UR8 ;  /* 0x0000000800007c02 */ /* 0x000fe40008000f00 */
[----:B------:R-:W-:Y:S01]  /*01f0*/  MOV R4, UR10 ;  /* 0x0000000a00047c02 */ /* 0x000fe20008000f00 */
[----:B------:R-:W-:Y:S01]  /*0200*/  ULOP3.LUT UP0, URZ, UR4, 0x3, UR14, 0xc8, !UPT ;  /* 0x0000000304ff7892 */ /* 0x000fe2000f80c80e */
[----:B------:R-:W-:Y:S01]  /*0210*/  LOP3.LUT P0, RZ, R0, 0x7, RZ, 0xc0, !PT ;  /* 0x0000000700ff7812 */ /* 0x000fe2000780c0ff */
[----:B------:R-:W-:Y:S01]  /*0220*/  HFMA2 R0, -RZ, RZ, 1.875, 0 ;  /* 0x3f800000ff007431 */ /* 0x000fe200000001ff */
[----:B------:R-:W-:-:S03]  /*0230*/  LOP3.LUT P1, RZ, R4, 0x7, RZ, 0xc0, !PT ;  /* 0x0000000704ff7812 */ /* 0x000fc6000782c0ff */
[----:B------:R-:W-:-:S04]  /*0240*/  PLOP3.LUT P5, PT, PT, PT, UP0, 0x80, 0x8 ;  /* 0x000000000008781c */ /* 0x000fc80003faf008 */
[----:B------:R-:W-:-:S04]  /*0250*/  PLOP3.LUT P2, PT, P4, P2, P5, 0x1, 0x0 ;  /* 0x000000000000781c */ /* 0x000fc80002744051 */
[----:B------:R-:W-:Y:S02]  /*0260*/  PLOP3.LUT P0, PT, P1, P2, P0, 0x4, 0x0 ;  /* 0x000000000000781c */ /* 0x000fe40000f04004 */
[----:B---3--:R-:W-:-:S13]  /*0270*/  FSETP.GT.FTZ.AND P3, PT, R2, UR15, PT ;  /* 0x0000000f02007c0b */ /* 0x008fda000bf74000 */
[----:B------:R-:W0:Y:S02]  /*0280*/  @P3 MUFU.RCP R3, UR15 ;  /* 0x0000000f00033d08 */ /* 0x000e240008001000 */
[----:B0-----:R-:W-:Y:S01]  /*0290*/  @P3 FMUL.FTZ R0, R2, R3 ;  /* 0x0000000302003220 */ /* 0x001fe20000410000 */
[----:B------:R-:W-:Y:S06]  /*02a0*/  @P0 BRA `(.L_x_10) ;  /* 0x00000034007c0947 */ /* 0x000fec0003800000 */
[----:B------:R-:W-:-:S04]  /*02b0*/  UISETP.LT.AND UP0, UPT, UR4, UR14, UPT ;  /* 0x0000000e0400728c */ /* 0x000fc8000bf01270 */
[----:B------:R-:W-:-:S04]  /*02c0*/  USEL UR5, UR4, UR14, UP0 ;  /* 0x0000000e04057287 */ /* 0x000fc80008000000 */
[----:B------:R-:W-:-:S06]  /*02d0*/  UISETP.GE.AND UP0, UPT, UR5, 0x1, UPT ;  /* 0x000000010500788c */ /* 0x000fcc000bf06270 */
[----:B------:R-:W-:-:S13]  /*02e0*/  PLOP3.LUT P0, PT, PT, PT, UP0, 0x80, 0x8 ;  /* 0x000000000008781c */ /* 0x000fda0003f0f008 */
[----:B------:R-:W-:Y:S05]  /*02f0*/  @!P0 EXIT ;  /* 0x000000000000894d */ /* 0x000fea0003800000 */
[----:B------:R-:W0:Y:S01]  /*0300*/  LDCU UR18, c[0x0][0xf98] ;  /* 0x0001f300ff1277ac */ /* 0x000e220008000800 */
[----:B------:R-:W-:Y:S01]  /*0310*/  UISETP.LT.U32.AND UP0, UPT, UR4, UR14, UPT ;  /* 0x0000000e0400728c */ /* 0x000fe2000bf01070 */
[----:B------:R-:W1:Y:S03]  /*0320*/  LDCU UR15, c[0x0][0x360] ;  /* 0x00006c00ff0f77ac */ /* 0x000e660008000800 */
[----:B------:R-:W-:Y:S01]  /*0330*/  USEL UR5, UR4, UR14, UP0 ;  /* 0x0000000e04057287 */ /* 0x000fe20008000000 */
[----:B0-----:R-:W-:-:S13]  /*0340*/  FSETP.NEU.FTZ.AND P0, PT, RZ, UR18, PT ;  /* 0x00000012ff007c0b */ /* 0x001fda000bf1d000 */
[----:B-1----:R-:W-:Y:S05]  /*0350*/  @P0 BRA `(.L_x_11) ;  /* 0x0000001800300947 */ /* 0x002fea0003800000 */
[----:B------:R-:W0:Y:S02]  /*0360*/  LDCU UR4, c[0x0][0xf94] ;  /* 0x0001f280ff0477ac */ /* 0x000e240008000800 */
[----:B0-----:R-:W-:-:S09]  /*0370*/  UISETP.NE.AND UP0, UPT, UR4, URZ, UPT ;  /* 0x000000ff0400728c */ /* 0x001fd2000bf05270 */
[----:B------:R-:W-:Y:S05]  /*0380*/  BRA.U !UP0, `(.L_x_12) ;  /* 0x0000000d08007547 */ /* 0x000fea000b800000 */
[----:B------:R-:W0:Y:S01]  /*0390*/  S2R R23, SR_TID.X ;  /* 0x0000000000177919 */ /* 0x000e220000002100 */
[----:B------:R-:W-:Y:S01]  /*03a0*/  FMUL.FTZ R6, RZ, UR18 ;  /* 0x00000012ff067c20 */ /* 0x000fe20008410000 */
[----:B------:R-:W1:Y:S01]  /*03b0*/  LDCU UR13, c[0x0][0xf90] ;  /* 0x0001f200ff0d77ac */ /* 0x000e620008000800 */
[----:B------:R-:W2:Y:S01]  /*03c0*/  LDCU UR12, c[0x0][0xf7c] ;  /* 0x0001ef80ff0c77ac */ /* 0x000ea20008000800 */
[----:B------:R-:W-:-:S05]  /*03d0*/  UMOV UR4, URZ ;  /* 0x000000ff00047c82 */ /* 0x000fca0008000000 */
.L_x_21:
[----:B012---:R-:W-:Y:S01]  /*03e0*/  IADD3 R10, PT, PT, R23, UR4, RZ ;  /* 0x00000004170a7c10 */ /* 0x007fe2000fffe0ff */
[----:B------:R-:W-:-:S03]  /*03f0*/  HFMA2 R27, -RZ, RZ, 0, 1.1920928955078125e-07 ;  /* 0x00000002ff1b7431 */ /* 0x000fc600000001ff */
[C---:B---3--:R-:W-:Y:S02]  /*0400*/  IADD3 R7, PT, PT, R10.reuse, UR15, RZ ;  /* 0x0000000f0a077c10 */ /* 0x048fe4000fffe0ff */
[----:B------:R-:W-:Y:S02]  /*0410*/  ISETP.GE.AND P0, PT, R10, UR5, PT ;  /* 0x000000050a007c0c */ /* 0x000fe4000bf06270 */
[C---:B------:R-:W-:Y:S02]  /*0420*/  IADD3 R8, PT, PT, R7.reuse, UR15, RZ ;  /* 0x0000000f07087c10 */ /* 0x040fe4000fffe0ff */
[----:B------:R-:W-:Y:S02]  /*0430*/  ISETP.GE.AND P1, PT, R7, UR5, PT ;  /* 0x0000000507007c0c */ /* 0x000fe4000bf26270 */
[----:B------:R-:W-:Y:S01]  /*0440*/  IADD3 R9, PT, PT, R8, UR15, RZ ;  /* 0x0000000f08097c10 */ /* 0x000fe2000fffe0ff */
[----:B------:R-:W-:Y:S01]  /*0450*/  HFMA2 R4, -RZ, RZ, 0, 1.1920928955078125e-07 ;  /* 0x00000002ff047431 */ /* 0x000fe200000001ff */
[----:B------:R-:W-:-:S02]  /*0460*/  MOV R3, 0x2 ;  /* 0x0000000200037802 */ /* 0x000fc40000000f00 */
[----:B------:R-:W-:Y:S01]  /*0470*/  ISETP.GE.AND P3, PT, R9, UR5, PT ;  /* 0x0000000509007c0c */ /* 0x000fe2000bf66270 */
[----:B------:R-:W-:Y:S02]  /*0480*/  HFMA2 R28, -RZ, RZ, 0, 1.1920928955078125e-07 ;  /* 0x00000002ff1c7431 */ /* 0x000fe400000001ff */
[----:B------:R-:W-:-:S04]  /*0490*/  @!P0 IMAD.WIDE R2, R10, R3, UR10 ;  /* 0x0000000a0a028e25 */ /* 0x000fc8000f8e0203 */
[----:B------:R-:W-:Y:S01]  /*04a0*/  @!P0 IMAD.WIDE R26, R10, R27, UR6 ;  /* 0x000000060a1a8e25 */ /* 0x000fe2000f8e021b */
[----:B------:R-:W3:Y:S01]  /*04b0*/  @!P0 LDG.E.U16 R11, desc[UR16][R2.64] ;  /* 0x00000010020b8981 */ /* 0x000ee2000c1e1500 */
[----:B------:R-:W-:Y:S02]  /*04c0*/  ISETP.GE.AND P2, PT, R8, UR5, PT ;  /* 0x0000000508007c0c */ /* 0x000fe4000bf46270 */
[----:B------:R-:W-:Y:S02]  /*04d0*/  @!P1 IMAD.WIDE R4, R7, R4, UR6 ;  /* 0x0000000607049e25 */ /* 0x000fe4000f8e0204 */
[----:B------:R-:W4:Y:S01]  /*04e0*/  @!P0 LDG.E.U16 R26, desc[UR16][R26.64] ;  /* 0x000000101a1a8981 */ /* 0x000f22000c1e1500 */
[----:B------:R-:W-:Y:S01]  /*04f0*/  MOV R13, 0x2 ;  /* 0x00000002000d7802 */ /* 0x000fe20000000f00 */
[----:B------:R-:W-:Y:S02]  /*0500*/  @!P3 IMAD.WIDE R28, R9, R28, UR6 ;  /* 0x00000006091cbe25 */ /* 0x000fe4000f8e021c */
[----:B------:R0:W5:Y:S04]  /*0510*/  @!P1 LDG.E.U16 R20, desc[UR16][R4.64] ;  /* 0x0000001004149981 */ /* 0x000168000c1e1500 */
[----:B------:R-:W2:Y:S01]  /*0520*/  @!P3 LDG.E.U16 R19, desc[UR16][R28.64] ;  /* 0x000000101c13b981 */ /* 0x000ea2000c1e1500 */
[----:B------:R-:W-:-:S02]  /*0530*/  HFMA2 R16, -RZ, RZ, 0, 1.1920928955078125e-07 ;  /* 0x00000002ff107431 */ /* 0x000fc400000001ff */
[----:B------:R-:W-:Y:S01]  /*0540*/  @!P2 IMAD.WIDE R12, R8, R13, UR6 ;  /* 0x00000006080cae25 */ /* 0x000fe2000f8e020d */
[----:B------:R-:W-:-:S03]  /*0550*/  MOV R14, 0x2 ;  /* 0x00000002000e7802 */ /* 0x000fc60000000f00 */
[----:B0-----:R-:W-:Y:S01]  /*0560*/  HFMA2 R4, -RZ, RZ, 0, 1.1920928955078125e-07 ;  /* 0x00000002ff047431 */ /* 0x001fe200000001ff */
[----:B------:R0:W2:Y:S01]  /*0570*/  @!P2 LDG.E.U16 R22, desc[UR16][R12.64] ;  /* 0x000000100c16a981 */ /* 0x0000a2000c1e1500 */
[----:B------:R-:W-:Y:S01]  /*0580*/  MOV R3, 0x2 ;  /* 0x0000000200037802 */ /* 0x000fe20000000f00 */
[----:B------:R-:W-:-:S04]  /*0590*/  @!P1 IMAD.WIDE R16, R7, R16, UR10 ;  /* 0x0000000a07109e25 */ /* 0x000fc8000f8e0210 */
[----:B------:R-:W-:Y:S01]  /*05a0*/  @!P1 IMAD.WIDE R14, R7, R14, UR8 ;  /* 0x00000008070e9e25 */ /* 0x000fe2000f8e020e */
[----:B------:R-:W2:Y:S03]  /*05b0*/  @!P1 LDG.E.U16 R18, desc[UR16][R16.64] ;  /* 0x0000001010129981 */ /* 0x000ea6000c1e1500 */
[----:B------:R-:W-:Y:S01]  /*05c0*/  @!P2 IMAD.WIDE R2, R8, R3, UR10 ;  /* 0x0000000a0802ae25 */ /* 0x000fe2000f8e0203 */
[----:B------:R1:W2:Y:S03]  /*05d0*/  @!P1 LDG.E.U16 R21, desc[UR16][R14.64] ;  /* 0x000000100e159981 */ /* 0x0002a6000c1e1500 */
[----:B------:R-:W-:Y:S01]  /*05e0*/  @!P3 IMAD.WIDE R4, R9, R4, UR10 ;  /* 0x0000000a0904be25 */ /* 0x000fe2000f8e0204 */
[----:B------:R1:W2:Y:S01]  /*05f0*/  @!P2 LDG.E.U16 R24, desc[UR16][R2.64] ;  /* 0x000000100218a981 */ /* 0x0002a2000c1e1500 */
[----:B0-----:R-:W-:-:S03]  /*0600*/  MOV R13, 0x2 ;  /* 0x00000002000d7802 */ /* 0x001fc60000000f00 */
[----:B------:R0:W2:Y:S02]  /*0610*/  @!P3 LDG.E.U16 R25, desc[UR16][R4.64] ;  /* 0x000000100419b981 */ /* 0x0000a4000c1e1500 */
[----:B------:R-:W-:-:S04]  /*0620*/  @!P0 IMAD.WIDE R12, R10, R13, UR8 ;  /* 0x000000080a0c8e25 */ /* 0x000fc8000f8e020d */
[----:B-1----:R-:W-:Y:S01]  /*0630*/  HFMA2 R15, -RZ, RZ, 0, 1.1920928955078125e-07 ;  /* 0x00000002ff0f7431 */ /* 0x002fe200000001ff */
[----:B------:R-:W-:Y:S01]  /*0640*/  MOV R16, 0x2 ;  /* 0x0000000200107802 */ /* 0x000fe20000000f00 */
[----:B------:R-:W1:Y:S01]  /*0650*/  LDC.64 R2, c[0x0][0xf88] ;  /* 0x0003e200ff027b82 */ /* 0x000e620000000a00 */
[----:B------:R0:W2:Y:S02]  /*0660*/  @!P0 LDG.E.U16 R12, desc[UR16][R12.64] ;  /* 0x000000100c0c8981 */ /* 0x0000a4000c1e1500 */
[----:B------:R-:W-:-:S05]  /*0670*/  @!P2 IMAD.WIDE R14, R8, R15, UR8 ;  /* 0x00000008080eae25 */ /* 0x000fca000f8e020f */
[----:B0-----:R-:W0:Y:S01]  /*0680*/  LDC.64 R4, c[0x0][0xf80] ;  /* 0x0003e000ff047b82 */ /* 0x001e220000000a00 */
[----:B------:R-:W-:Y:S01]  /*0690*/  @!P3 IMAD.WIDE R16, R9, R16, UR8 ;  /* 0x000000080910be25 */ /* 0x000fe2000f8e0210 */
[----:B------:R1:W2:Y:S05]  /*06a0*/  @!P2 LDG.E.U16 R14, desc[UR16][R14.64] ;  /* 0x000000100e0ea981 */ /* 0x0002aa000c1e1500 */
[----:B------:R0:W2:Y:S01]  /*06b0*/  @!P3 LDG.E.U16 R16, desc[UR16][R16.64] ;  /* 0x000000101010b981 */ /* 0x0000a2000c1e1500 */
[----:B------:R-:W5:Y:S01]  /*06c0*/  MUFU.RCP R27, R0 ;  /* 0x00000000001b7308 */ /* 0x000f620000001000 */
[----:B------:R-:W-:Y:S01]  /*06d0*/  HFMA2 R13, -RZ, RZ, 0, 0 ;  /* 0x00000000ff0d7431 */ /* 0x000fe200000001ff */
[----:B------:R-:W-:-:S06]  /*06e0*/  CS2R R28, SRZ ;  /* 0x00000000001c7805 */ /* 0x000fcc000001ff00 */
[----:B-1----:R-:W1:Y:S01]  /*06f0*/  MUFU.RCP R3, R3 ;  /* 0x0000000300037308 */ /* 0x002e620000001000 */
[----:B------:R-:W-:Y:S01]  /*0700*/  MOV R15, RZ ;  /* 0x000000ff000f7202 */ /* 0x000fe20000000f00 */
[----:B------:R-:W-:Y:S01]  /*0710*/  BSSY.RECONVERGENT B0, `(.L_x_13) ;  /* 0x0000054000007945 */ /* 0x000fe20003800200 */
[----:B---3--:R-:W-:Y:S02]  /*0720*/  @!P0 HADD2.F32 R13, -RZ, R11.H0_H0 ;  /* 0x2000000bff0d8230 */ /* 0x008fe40000004100 */
[----:B------:R-:W-:Y:S02]  /*0730*/  HFMA2 R11, -RZ, RZ, 0, 0 ;  /* 0x00000000ff0b7431 */ /* 0x000fe400000001ff */
[----:B----4-:R-:W-:Y:S01]  /*0740*/  @!P0 HADD2.F32 R28, -RZ, R26.H0_H0 ;  /* 0x2000001aff1c8230 */ /* 0x010fe20000004100 */
[----:B------:R-:W-:Y:S01]  /*0750*/  MOV R26, RZ ;  /* 0x000000ff001a7202 */ /* 0x000fe20000000f00 */
[----:B-----5:R-:W-:-:S03]  /*0760*/  @!P1 HADD2.F32 R26, -RZ, R20.H0_H0 ;  /* 0x20000014ff1a9230 */ /* 0x020fc60000004100 */
[----:B------:R-:W-:Y:S01]  /*0770*/  FMUL.FTZ R20, R27, R28 ;  /* 0x0000001c1b147220 */ /* 0x000fe20000410000 */
[----:B--2---:R-:W-:Y:S02]  /*0780*/  @!P3 HADD2.F32 R11, -RZ, R19.H0_H0 ;  /* 0x20000013ff0bb230 */ /* 0x004fe40000004100 */
[----:B0-----:R-:W-:Y:S01]  /*0790*/  FADD.FTZ R19, -R4, 1 ;  /* 0x3f80000004137421 */ /* 0x001fe20000010100 */
[----:B------:R-:W-:-:S03]  /*07a0*/  FMUL.FTZ R13, R13, R4 ;  /* 0x000000040d0d7220 */ /* 0x000fc60000410000 */
[----:B------:R-:W-:-:S04]  /*07b0*/  FMUL.FTZ R17, R20, R19 ;  /* 0x0000001314117220 */ /* 0x000fc80000410000 */
[----:B------:R-:W-:Y:S01]  /*07c0*/  FFMA.FTZ R17, R20, R17, R13 ;  /* 0x0000001114117223 */ /* 0x000fe2000001000d */
[----:B------:R-:W-:-:S03]  /*07d0*/  @!P2 HADD2.F32 R29, -RZ, R22.H0_H0 ;  /* 0x20000016ff1da230 */ /* 0x000fc60000004100 */
[----:B-1----:R-:W-:Y:S01]  /*07e0*/  FMUL.FTZ R13, R17, R3 ;  /* 0x00000003110d7220 */ /* 0x002fe20000410000 */
[----:B------:R-:W-:Y:S01]  /*07f0*/  FMUL.FTZ R22, R27, R11 ;  /* 0x0000000b1b167220 */ /* 0x000fe20000410000 */
[----:B------:R-:W-:-:S04]  /*0800*/  HFMA2 R11, -RZ, RZ, 0, 0 ;  /* 0x00000000ff0b7431 */ /* 0x000fc800000001ff */
[----:B------:R-:W0:Y:S01]  /*0810*/  MUFU.SQRT R13, R13 ;  /* 0x0000000d000d7308 */ /* 0x000e220000002000 */
[----:B------:R-:W-:Y:S02]  /*0820*/  @!P1 HADD2.F32 R11, -RZ, R18.H0_H0 ;  /* 0x20000012ff0b9230 */ /* 0x000fe40000004100 */
[C---:B------:R-:W-:Y:S01]  /*0830*/  FMUL.FTZ R28, R27.reuse, R26 ;  /* 0x0000001a1b1c7220 */ /* 0x040fe20000410000 */
[----:B------:R-:W-:Y:S01]  /*0840*/  FMUL.FTZ R26, R27, R29 ;  /* 0x0000001d1b1a7220 */ /* 0x000fe20000410000 */
[----:B------:R-:W-:Y:S02]  /*0850*/  @!P1 HADD2.F32 R15, -RZ, R21.H0_H0 ;  /* 0x20000015ff0f9230 */ /* 0x000fe40000004100 */
[----:B------:R-:W-:Y:S01]  /*0860*/  HFMA2 R27, -RZ, RZ, 0, 0 ;  /* 0x00000000ff1b7431 */ /* 0x000fe200000001ff */
[----:B------:R-:W-:Y:S01]  /*0870*/  MOV R21, RZ ;  /* 0x000000ff00157202 */ /* 0x000fe20000000f00 */
[----:B------:R-:W-:Y:S02]  /*0880*/  @!P2 HADD2.F32 R21, -RZ, R24.H0_H0 ;  /* 0x20000018ff15a230 */ /* 0x000fe40000004100 */
[----:B------:R-:W-:Y:S01]  /*0890*/  FMUL.FTZ R11, R11, R4 ;  /* 0x000000040b0b7220 */ /* 0x000fe20000410000 */
[----:B------:R-:W-:Y:S01]  /*08a0*/  FMUL.FTZ R18, R19, R28 ;  /* 0x0000001c13127220 */ /* 0x000fe20000410000 */
[----:B------:R-:W-:-:S02]  /*08b0*/  @!P3 HADD2.F32 R27, -RZ, R25.H0_H0 ;  /* 0x20000019ff1bb230 */ /* 0x000fc40000004100 */
[----:B------:R-:W-:Y:S01]  /*08c0*/  FMUL.FTZ R24, R19, R26 ;  /* 0x0000001a13187220 */ /* 0x000fe20000410000 */
[----:B------:R-:W-:Y:S01]  /*08d0*/  FFMA.FTZ R18, R28, R18, R11 ;  /* 0x000000121c127223 */ /* 0x000fe2000001000b */
[-C--:B------:R-:W-:Y:S01]  /*08e0*/  FMUL.FTZ R11, R21, R4.reuse ;  /* 0x00000004150b7220 */ /* 0x080fe20000410000 */
[----:B------:R-:W-:Y:S01]  /*08f0*/  FMUL.FTZ R21, R27, R4 ;  /* 0x000000041b157220 */ /* 0x000fe20000410000 */
[----:B0-----:R-:W-:Y:S02]  /*0900*/  FADD.FTZ R27, R13, UR13 ;  /* 0x0000000d0d1b7e21 */ /* 0x001fe40008010000 */
[----:B------:R-:W-:Y:S01]  /*0910*/  FFMA.FTZ R11, R26, R24, R11 ;  /* 0x000000181a0b7223 */ /* 0x000fe2000001000b */
[----:B------:R-:W-:Y:S01]  /*0920*/  FMUL.FTZ R13, R19, R22 ;  /* 0x00000016130d7220 */ /* 0x000fe20000410000 */
[-C--:B------:R-:W-:Y:S02]  /*0930*/  FMUL.FTZ R4, R18, R3.reuse ;  /* 0x0000000312047220 */ /* 0x080fe40000410000 */
[----:B------:R-:W-:Y:S01]  /*0940*/  FMUL.FTZ R19, R11, R3 ;  /* 0x000000030b137220 */ /* 0x000fe20000410000 */
[----:B------:R-:W-:Y:S01]  /*0950*/  FFMA.FTZ R13, R22, R13, R21 ;  /* 0x0000000d160d7223 */ /* 0x000fe20000010015 */
[----:B------:R0:W-:Y:S08]  /*0960*/  MUFU.RCP R25, R2 ;  /* 0x0000000200197308 */ /* 0x0001f00000001000 */
[----:B------:R-:W1:Y:S01]  /*0970*/  MUFU.SQRT R4, R4 ;  /* 0x0000000400047308 */ /* 0x000e620000002000 */
[----:B0-----:R-:W-:Y:S01]  /*0980*/  MOV R2, RZ ;  /* 0x000000ff00027202 */ /* 0x001fe20000000f00 */
[----:B------:R-:W-:-:S02]  /*0990*/  @!P0 HADD2.F32 R2, -RZ, R12.H0_H0 ;  /* 0x2000000cff028230 */ /* 0x000fc40000004100 */
[----:B------:R-:W-:-:S04]  /*09a0*/  FMUL.FTZ R12, R13, R3 ;  /* 0x000000030d0c7220 */ /* 0x000fc80000410000 */
[----:B------:R-:W0:Y:S01]  /*09b0*/  MUFU.SQRT R19, R19 ;  /* 0x0000001300137308 */ /* 0x000e220000002000 */
[----:B------:R-:W-:-:S07]  /*09c0*/  FMUL.FTZ R15, R15, UR12 ;  /* 0x0000000c0f0f7c20 */ /* 0x000fce0008410000 */
[----:B------:R-:W2:Y:S01]  /*09d0*/  MUFU.SQRT R12, R12 ;  /* 0x0000000c000c7308 */ /* 0x000ea20000002000 */
[----:B------:R-:W-:Y:S01]  /*09e0*/  FFMA.FTZ R21, R28, R5, R15 ;  /* 0x000000051c157223 */ /* 0x000fe2000001000f */
[----:B------:R-:W-:Y:S02]  /*09f0*/  HFMA2 R15, -RZ, RZ, 0, 0 ;  /* 0x00000000ff0f7431 */ /* 0x000fe400000001ff */
[----:B-1----:R-:W-:Y:S01]  /*0a00*/  FADD.FTZ R3, R4, UR13 ;  /* 0x0000000d04037e21 */ /* 0x002fe20008010000 */
[----:B------:R-:W-:Y:S02]  /*0a10*/  @!P2 HADD2.F32 R15, -RZ, R14.H0_H0 ;  /* 0x2000000eff0fa230 */ /* 0x000fe40000004100 */
[----:B0-----:R-:W-:Y:S01]  /*0a20*/  FADD.FTZ R14, R19, UR13 ;  /* 0x0000000d130e7e21 */ /* 0x001fe20008010000 */
[----:B------:R-:W-:Y:S01]  /*0a30*/  MOV R4, RZ ;  /* 0x000000ff00047202 */ /* 0x000fe20000000f00 */
[----:B------:R-:W-:Y:S01]  /*0a40*/  MUFU.RCP R27, R27 ;  /* 0x0000001b001b7308 */ /* 0x000fe20000001000 */
[----:B------:R-:W-:-:S02]  /*0a50*/  @!P3 HADD2.F32 R4, -RZ, R16.H0_H0 ;  /* 0x20000010ff04b230 */ /* 0x000fc40000004100 */
[----:B------:R-:W-:Y:S01]  /*0a60*/  FMUL.FTZ R29, R2, UR12 ;  /* 0x0000000c021d7c20 */ /* 0x000fe20008410000 */
[----:B--2---:R-:W-:-:S04]  /*0a70*/  FADD.FTZ R16, R12, UR13 ;  /* 0x0000000d0c107e21 */ /* 0x004fc80008010000 */
[----:B------:R-:W0:Y:S01]  /*0a80*/  MUFU.RCP R3, R3 ;  /* 0x0000000300037308 */ /* 0x000e220000001000 */
[----:B------:R-:W-:-:S07]  /*0a90*/  FMUL.FTZ R12, R15, UR12 ;  /* 0x0000000c0f0c7c20 */ /* 0x000fce0008410000 */
[----:B------:R0:W1:Y:S01]  /*0aa0*/  MUFU.RCP R19, R14 ;  /* 0x0000000e00137308 */ /* 0x0000620000001000 */
[----:B------:R-:W-:Y:S01]  /*0ab0*/  FMUL.FTZ R4, R4, UR12 ;  /* 0x0000000c04047c20 */ /* 0x000fe20008410000 */
[-C--:B------:R-:W-:Y:S01]  /*0ac0*/  FFMA.FTZ R12, R26, R5.reuse, R12 ;  /* 0x000000051a0c7223 */ /* 0x080fe2000001000c */
[----:B------:R-:W-:-:S05]  /*0ad0*/  FFMA.FTZ R20, R20, R5, R29 ;  /* 0x0000000514147223 */ /* 0x000fca000001001d */
[----:B------:R2:W3:Y:S01]  /*0ae0*/  MUFU.RCP R15, R16 ;  /* 0x00000010000f7308 */ /* 0x0004e20000001000 */
[----:B------:R-:W-:Y:S01]  /*0af0*/  FFMA.FTZ R22, R22, R5, R4 ;  /* 0x0000000516167223 */ /* 0x000fe20000010004 */
[-C--:B------:R-:W-:Y:S01]  /*0b00*/  FMUL.FTZ R29, R21, R25.reuse ;  /* 0x00000019151d7220 */ /* 0x080fe20000410000 */
[-C--:B------:R-:W-:Y:S01]  /*0b10*/  FMUL.FTZ R2, R12, R25.reuse ;  /* 0x000000190c027220 */ /* 0x080fe20000410000 */
[-C--:B------:R-:W-:Y:S01]  /*0b20*/  FMUL.FTZ R5, R20, R25.reuse ;  /* 0x0000001914057220 */ /* 0x080fe20000410000 */
[----:B------:R-:W-:Y:S01]  /*0b30*/  FMUL.FTZ R25, R22, R25 ;  /* 0x0000001916197220 */ /* 0x000fe20000410000 */
[--C-:B0-----:R-:W-:Y:S02]  /*0b40*/  FFMA.FTZ R14, R29, R3, R6.reuse ;  /* 0x000000031d0e7223 */ /* 0x101fe40000010006 */
[--C-:B------:R-:W-:Y:S01]  /*0b50*/  FFMA.FTZ R5, R5, R27, R6.reuse ;  /* 0x0000001b05057223 */ /* 0x100fe20000010006 */
[----:B-1----:R-:W-:Y:S01]  /*0b60*/  FFMA.FTZ R19, R2, R19, R6 ;  /* 0x0000001302137223 */ /* 0x002fe20000010006 */
[----:B--2---:R-:W-:Y:S06]  /*0b70*/  @P0 BRA `(.L_x_14) ;  /* 0x0000000000340947 */ /* 0x004fec0003800000 */
[----:B------:R-:W-:Y:S02]  /*0b80*/  F2FP.F16.F32.PACK_AB R24, R20, R5 ;  /* 0x000000051418723e */ /* 0x000fe400000000ff */
[----:B------:R-:W-:Y:S02]  /*0b90*/  MOV R3, 0x2 ;  /* 0x0000000200037802 */ /* 0x000fe40000000f00 */
[----:B------:R-:W-:Y:S02]  /*0ba0*/  MOV R5, 0x2 ;  /* 0x0000000200057802 */ /* 0x000fe40000000f00 */
[----:B------:R-:W-:Y:S01]  /*0bb0*/  F2FP.F16.F32.PACK_AB R17, RZ, R17 ;  /* 0x00000011ff11723e */ /* 0x000fe200000000ff */
[----:B------:R-:W-:Y:S01]  /*0bc0*/  IMAD.WIDE R2, R10, R3, UR6 ;  /* 0x000000060a027e25 */ /* 0x000fe2000f8e0203 */
[----:B------:R-:W-:Y:S02]  /*0bd0*/  MOV R27, 0x2 ;  /* 0x00000002001b7802 */ /* 0x000fe40000000f00 */
[----:B------:R-:W-:Y:S01]  /*0be0*/  PRMT R20, R24, 0x7632, R20 ;  /* 0x0000763218147816 */ /* 0x000fe20000000014 */
[C---:B------:R-:W-:Y:S01]  /*0bf0*/  IMAD.WIDE R4, R10.reuse, R5, UR8 ;  /* 0x000000080a047e25 */ /* 0x040fe2000f8e0205 */
[----:B------:R-:W-:Y:S01]  /*0c00*/  PRMT R26, R17, 0x7610, R26 ;  /* 0x00007610111a7816 */ /* 0x000fe2000000001a */
[----:B------:R0:W-:Y:S02]  /*0c10*/  STG.E.U16 desc[UR16][R2.64], R24 ;  /* 0x0000001802007986 */ /* 0x0001e4000c101510 */
[----:B------:R-:W-:-:S02]  /*0c20*/  IMAD.WIDE R16, R10, R27, UR10 ;  /* 0x0000000a0a107e25 */ /* 0x000fc4000f8e021b */
[----:B------:R0:W-:Y:S04]  /*0c30*/  STG.E.U16 desc[UR16][R4.64], R20 ;  /* 0x0000001404007986 */ /* 0x0001e8000c101510 */
[----:B------:R0:W-:Y:S02]  /*0c40*/  STG.E.U16 desc[UR16][R16.64], R26 ;  /* 0x0000001a10007986 */ /* 0x0001e4000c101510 */
.L_x_14:
[----:B------:R-:W-:Y:S05]  /*0c50*/  BSYNC.RECONVERGENT B0 ;  /* 0x0000000000007941 */ /* 0x000fea0003800200 */
.L_x_13:
[----:B------:R-:W-:Y:S04]  /*0c60*/  BSSY.RECONVERGENT B0, `(.L_x_15) ;  /* 0x000000e000007945 */ /* 0x000fe80003800200 */
[----:B------:R-:W-:Y:S05]  /*0c70*/  @P1 BRA `(.L_x_16) ;  /* 0x0000000000301947 */ /* 0x000fea0003800000 */
[----:B0-----:R-:W-:Y:S01]  /*0c80*/  HFMA2 R2, -RZ, RZ, 0, 1.1920928955078125e-07 ;  /* 0x00000002ff027431 */ /* 0x001fe200000001ff */
[----:B------:R-:W-:Y:S01]  /*0c90*/  MOV R4, 0x2 ;  /* 0x0000000200047802 */ /* 0x000fe20000000f00 */
[----:B------:R-:W-:Y:S01]  /*0ca0*/  HFMA2 R16, -RZ, RZ, 0, 1.1920928955078125e-07 ;  /* 0x00000002ff107431 */ /* 0x000fe200000001ff */
[----:B------:R-:W-:Y:S02]  /*0cb0*/  F2FP.F16.F32.PACK_AB R14, R21, R14 ;  /* 0x0000000e150e723e */ /* 0x000fe400000000ff */
[----:B------:R-:W-:Y:S01]  /*0cc0*/  F2FP.F16.F32.PACK_AB R18, RZ, R18 ;  /* 0x00000012ff12723e */ /* 0x000fe200000000ff */
[----:B------:R-:W-:Y:S01]  /*0cd0*/  IMAD.WIDE R4, R7, R4, UR8 ;  /* 0x0000000807047e25 */ /* 0x000fe2000f8e0204 */
[----:B------:R-:W-:-:S03]  /*0ce0*/  PRMT R10, R14, 0x7632, R10 ;  /* 0x000076320e0a7816 */ /* 0x000fc6000000000a */
[----:B------:R-:W-:-:S04]  /*0cf0*/  IMAD.WIDE R2, R7, R2, UR6 ;  /* 0x0000000607027e25 */ /* 0x000fc8000f8e0202 */
[----:B------:R-:W-:Y:S01]  /*0d00*/  IMAD.WIDE R16, R7, R16, UR10 ;  /* 0x0000000a07107e25 */ /* 0x000fe2000f8e0210 */
[----:B------:R1:W-:Y:S04]  /*0d10*/  STG.E.U16 desc[UR16][R2.64], R14 ;  /* 0x0000000e02007986 */ /* 0x0003e8000c101510 */
[----:B------:R1:W-:Y:S04]  /*0d20*/  STG.E.U16 desc[UR16][R4.64], R10 ;  /* 0x0000000a04007986 */ /* 0x0003e8000c101510 */
[----:B------:R1:W-:Y:S02]  /*0d30*/  STG.E.U16 desc[UR16][R16.64], R18 ;  /* 0x0000001210007986 */ /* 0x0003e4000c101510 */
.L_x_16:
[----:B------:R-:W-:Y:S05]  /*0d40*/  BSYNC.RECONVERGENT B0 ;  /* 0x0000000000007941 */ /* 0x000fea0003800200 */
.L_x_15:
[----:B------:R-:W-:Y:S04]  /*0d50*/  BSSY.RECONVERGENT B0, `(.L_x_17) ;  /* 0x000000f000007945 */ /* 0x000fe80003800200 */
[----:B------:R-:W-:Y:S05]  /*0d60*/  @P2 BRA `(.L_x_18) ;  /* 0x0000000000342947 */ /* 0x000fea0003800000 */
[----:B01----:R-:W-:Y:S01]  /*0d70*/  HFMA2 R5, -RZ, RZ, 0, 1.1920928955078125e-07 ;  /* 0x00000002ff057431 */ /* 0x003fe200000001ff */
[----:B------:R-:W-:Y:S02]  /*0d80*/  MOV R3, 0x2 ;  /* 0x0000000200037802 */ /* 0x000fe40000000f00 */
[----:B------:R-:W-:Y:S02]  /*0d90*/  F2FP.F16.F32.PACK_AB R19, R12, R19 ;  /* 0x000000130c13723e */ /* 0x000fe400000000ff */
[----:B------:R-:W-:Y:S01]  /*0da0*/  F2FP.F16.F32.PACK_AB R11, RZ, R11 ;  /* 0x0000000bff0b723e */ /* 0x000fe200000000ff */
[C---:B------:R-:W-:Y:S01]  /*0db0*/  IMAD.WIDE R2, R8.reuse, R3, UR6 ;  /* 0x0000000608027e25 */ /* 0x040fe2000f8e0203 */
        /* <DEDUP_REMOVED lines=8> */
.L_x_18:
[----:B------:R-:W-:Y:S05]  /*0e40*/  BSYNC.RECONVERGENT B0 ;  /* 0x0000000000007941 */ /* 0x000fea0003800200 */
.L_x_17:
[----:B------:R-:W-:Y:S01]  /*0e50*/  BSSY.RECONVERGENT B0, `(.L_x_19) ;  /* 0x000000f000007945 */ /* 0x000fe20003800200 */
[----:B---3--:R-:W-:-:S03]  /*0e60*/  FFMA.FTZ R15, R25, R15, R6 ;  /* 0x0000000f190f7223 */ /* 0x008fc60000010006 */
[----:B------:R-:W-:Y:S05]  /*0e70*/  @P3 BRA `(.L_x_20) ;  /* 0x0000000000303947 */ /* 0x000fea0003800000 */
[----:B012---:R-:W-:Y:S01]  /*0e80*/  HFMA2 R2, -RZ, RZ, 0, 1.1920928955078125e-07 ;  /* 0x00000002ff027431 */ /* 0x007fe200000001ff */
        /* <DEDUP_REMOVED lines=11> */
.L_x_20:
[----:B------:R-:W-:Y:S05]  /*0f40*/  BSYNC.RECONVERGENT B0 ;  /* 0x0000000000007941 */ /* 0x000fea0003800200 */
.L_x_19:
[----:B------:R-:W-:-:S04]  /*0f50*/  ULEA UR4, UR15, UR4, 0x2 ;  /* 0x000000040f047291 */ /* 0x000fc8000f8e10ff */
[----:B------:R-:W-:-:S09]  /*0f60*/  UISETP.GE.AND UP0, UPT, UR4, UR5, UPT ;  /* 0x000000050400728c */ /* 0x000fd2000bf06270 */
[----:B------:R-:W-:Y:S05]  /*0f70*/  BRA.U !UP0, `(.L_x_21) ;  /* 0xfffffff508187547 */ /* 0x000fea000b83ffff */
[----:B------:R-:W-:Y:S05]  /*0f80*/  EXIT ;  /* 0x000000000000794d */ /* 0x000fea0003800000 */
.L_x_12:
[----:B------:R-:W0:Y:S01]  /*0f90*/  S2R R18, SR_TID.X ;  /* 0x0000000000127919 */ /* 0x000e220000002100 */
[----:B------:R-:W-:Y:S01]  /*0fa0*/  FMUL.FTZ R2, RZ, UR18 ;  /* 0x00000012ff027c20 */ /* 0x000fe20008410000 */
[----:B------:R-:W1:Y:S01]  /*0fb0*/  LDCU UR13, c[0x0][0xf90] ;  /* 0x0001f200ff0d77ac */ /* 0x000e620008000800 */
[----:B------:R-:W2:Y:S01]  /*0fc0*/  LDCU UR12, c[0x0][0xf7c] ;  /* 0x0001ef80ff0c77ac */ /* 0x000ea20008000800 */
[----:B------:R-:W3:Y:S01]  /*0fd0*/  LDCU.64 UR20, c[0x0][0xf88] ;  /* 0x0001f100ff1477ac */ /* 0x000ee20008000a00 */
[----:B------:R-:W-:-:S05]  /*0fe0*/  UMOV UR4, URZ ;  /* 0x000000ff00047c82 */ /* 0x000fca0008000000 */
.L_x_30:
[----:B01----:R-:W-:Y:S01]  /*0ff0*/  IADD3 R16, PT, PT, R18, UR4, RZ ;  /* 0x0000000412107c10 */ /* 0x003fe2000fffe0ff */
[----:B--2---:R-:W-:Y:S01]  /*1000*/  HFMA2 R13, -RZ, RZ, 0, 1.1920928955078125e-07 ;  /* 0x00000002ff0d7431 */ /* 0x004fe200000001ff */
[----:B---3--:R-:W-:Y:S01]  /*1010*/  MOV R7, 0x2 ;  /* 0x0000000200077802 */ /* 0x008fe20000000f00 */
[----:B------:R-:W-:Y:S01]  /*1020*/  HFMA2 R25, -RZ, RZ, 0, 1.1920928955078125e-07 ;  /* 0x00000002ff197431 */ /* 0x000fe200000001ff */
[C---:B------:R-:W-:Y:S02]  /*1030*/  IADD3 R3, PT, PT, R16.reuse, UR15, RZ ;  /* 0x0000000f10037c10 */ /* 0x040fe4000fffe0ff */
[----:B------:R-:W-:Y:S02]  /*1040*/  ISETP.GE.AND P0, PT, R16, UR5, PT ;  /* 0x0000000510007c0c */ /* 0x000fe4000bf06270 */
[C---:B------:R-:W-:Y:S01]  /*1050*/  IADD3 R4, PT, PT, R3.reuse, UR15, RZ ;  /* 0x0000000f03047c10 */ /* 0x040fe2000fffe0ff */
[----:B------:R-:W-:Y:S01]  /*1060*/  HFMA2 R27, -RZ, RZ, 0, 1.1920928955078125e-07 ;  /* 0x00000002ff1b7431 */ /* 0x000fe200000001ff */
[----:B------:R-:W-:-:S02]  /*1070*/  ISETP.GE.AND P1, PT, R3, UR5, PT ;  /* 0x0000000503007c0c */ /* 0x000fc4000bf26270 */
[C---:B------:R-:W-:Y:S02]  /*1080*/  IADD3 R5, PT, PT, R4.reuse, UR15, RZ ;  /* 0x0000000f04057c10 */ /* 0x040fe4000fffe0ff */
[----:B------:R-:W-:Y:S02]  /*1090*/  ISETP.GE.AND P2, PT, R4, UR5, PT ;  /* 0x0000000504007c0c */ /* 0x000fe4000bf46270 */
[----:B------:R-:W-:-:S03]  /*10a0*/  ISETP.GE.AND P3, PT, R5, UR5, PT ;  /* 0x0000000505007c0c */ /* 0x000fc6000bf66270 */
[C---:B------:R-:W-:Y:S01]  /*10b0*/  @!P0 IMAD.WIDE R12, R16.reuse, R13, UR10 ;  /* 0x0000000a100c8e25 */ /* 0x040fe2000f8e020d */
[----:B------:R-:W-:Y:S02]  /*10c0*/  MOV R8, 0x2 ;  /* 0x0000000200087802 */ /* 0x000fe40000000f00 */
[----:B------:R-:W-:Y:S01]  /*10d0*/  MOV R10, 0x2 ;  /* 0x00000002000a7802 */ /* 0x000fe20000000f00 */
[C---:B------:R-:W-:Y:S01]  /*10e0*/  @!P0 IMAD.WIDE R24, R16.reuse, R25, UR6 ;  /* 0x0000000610188e25 */ /* 0x040fe2000f8e0219 */
[----:B------:R0:W4:Y:S03]  /*10f0*/  @!P0 LDG.E.U16 R17, desc[UR16][R12.64] ;  /* 0x000000100c118981 */ /* 0x000126000c1e1500 */
[----:B------:R-:W-:-:S04]  /*1100*/  @!P0 IMAD.WIDE R6, R16, R7, UR8 ;  /* 0x0000000810068e25 */ /* 0x000fc8000f8e0207 */
[----:B------:R-:W-:Y:S01]  /*1110*/  HFMA2 R14, -RZ, RZ, 0, 1.1920928955078125e-07 ;  /* 0x00000002ff0e7431 */ /* 0x000fe200000001ff */
[----:B------:R-:W5:Y:S01]  /*1120*/  @!P0 LDG.E.U16 R24, desc[UR16][R24.64] ;  /* 0x0000001018188981 */ /* 0x000f62000c1e1500 */
[----:B------:R-:W-:-:S03]  /*1130*/  @!P2 IMAD.WIDE R26, R4, R27, UR6 ;  /* 0x00000006041aae25 */ /* 0x000fc6000f8e021b */
[----:B------:R-:W2:Y:S01]  /*1140*/  @!P0 LDG.E.U16 R19, desc[UR16][R6.64] ;  /* 0x0000001006138981 */ /* 0x000ea2000c1e1500 */
[----:B------:R-:W-:-:S03]  /*1150*/  @!P3 IMAD.WIDE R8, R5, R8, UR6 ;  /* 0x000000060508be25 */ /* 0x000fc6000f8e0208 */
[----:B------:R-:W3:Y:S01]  /*1160*/  @!P2 LDG.E.U16 R20, desc[UR16][R26.64] ;  /* 0x000000101a14a981 */ /* 0x000ee2000c1e1500 */
[----:B------:R-:W-:-:S03]  /*1170*/  @!P1 IMAD.WIDE R10, R3, R10, UR6 ;  /* 0x00000006030a9e25 */ /* 0x000fc6000f8e020a */
[----:B------:R-:W3:Y:S01]  /*1180*/  @!P3 LDG.E.U16 R22, desc[UR16][R8.64] ;  /* 0x000000100816b981 */ /* 0x000ee2000c1e1500 */
[----:B0-----:R-:W-:-:S03]  /*1190*/  HFMA2 R13, -RZ, RZ, 0, 1.1920928955078125e-07 ;  /* 0x00000002ff0d7431 */ /* 0x001fc600000001ff */
[----:B------:R0:W3:Y:S01]  /*11a0*/  @!P1 LDG.E.U16 R21, desc[UR16][R10.64] ;  /* 0x000000100a159981 */ /* 0x0000e2000c1e1500 */
[C---:B------:R-:W-:Y:S01]  /*11b0*/  @!P1 IMAD.WIDE R14, R3.reuse, R14, UR8 ;  /* 0x00000008030e9e25 */ /* 0x040fe2000f8e020e */
[----:B------:R-:W-:Y:S02]  /*11c0*/  MOV R28, 0x2 ;  /* 0x00000002001c7802 */ /* 0x000fe40000000f00 */
[----:B------:R-:W-:Y:S02]  /*11d0*/  MOV R29, 0x2 ;  /* 0x00000002001d7802 */ /* 0x000fe40000000f00 */
[----:B------:R-:W3:Y:S01]  /*11e0*/  @!P1 LDG.E.U16 R23, desc[UR16][R14.64] ;  /* 0x000000100e179981 */ /* 0x000ee2000c1e1500 */
[----:B0-----:R-:W-:Y:S02]  /*11f0*/  HFMA2 R10, -RZ, RZ, 0, 1.1920928955078125e-07 ;  /* 0x00000002ff0a7431 */ /* 0x001fe400000001ff */
[----:B------:R-:W-:Y:S01]  /*1200*/  @!P1 IMAD.WIDE R6, R3, R28, UR10 ;  /* 0x0000000a03069e25 */ /* 0x000fe2000f8e021c */
[----:B------:R-:W-:-:S03]  /*1210*/  MOV R26, 0x2 ;  /* 0x00000002001a7802 */ /* 0x000fc60000000f00 */
[C---:B------:R-:W-:Y:S01]  /*1220*/  @!P2 IMAD.WIDE R12, R4.reuse, R13, UR8 ;  /* 0x00000008040cae25 */ /* 0x040fe2000f8e020d */
[----:B------:R0:W3:Y:S03]  /*1230*/  @!P1 LDG.E.U16 R25, desc[UR16][R6.64] ;  /* 0x0000001006199981 */ /* 0x0000e6000c1e1500 */
[----:B------:R-:W-:Y:S02]  /*1240*/  @!P2 IMAD.WIDE R8, R4, R29, UR10 ;  /* 0x0000000a0408ae25 */ /* 0x000fe4000f8e021d */
[----:B------:R1:W3:Y:S02]  /*1250*/  @!P2 LDG.E.U16 R12, desc[UR16][R12.64] ;  /* 0x000000100c0ca981 */ /* 0x0002e4000c1e1500 */
[C---:B------:R-:W-:Y:S02]  /*1260*/  @!P3 IMAD.WIDE R10, R5.reuse, R10, UR8 ;  /* 0x00000008050abe25 */ /* 0x040fe4000f8e020a */
[----:B------:R1:W3:Y:S01]  /*1270*/  @!P2 LDG.E.U16 R8, desc[UR16][R8.64] ;  /* 0x000000100808a981 */ /* 0x0002e2000c1e1500 */
[----:B0-----:R-:W0:Y:S01]  /*1280*/  LDC.64 R6, c[0x0][0xf80] ;  /* 0x0003e000ff067b82 */ /* 0x001e220000000a00 */
[----:B------:R-:W-:-:S02]  /*1290*/  @!P3 IMAD.WIDE R14, R5, R26, UR10 ;  /* 0x0000000a050ebe25 */ /* 0x000fc4000f8e021a */
[----:B------:R-:W3:Y:S04]  /*12a0*/  @!P3 LDG.E.U16 R10, desc[UR16][R10.64] ;  /* 0x000000100a0ab981 */ /* 0x000ee8000c1e1500 */
[----:B------:R0:W3:Y:S01]  /*12b0*/  @!P3 LDG.E.U16 R26, desc[UR16][R14.64] ;  /* 0x000000100e1ab981 */ /* 0x0000e2000c1e1500 */
[----:B------:R-:W3:Y:S01]  /*12c0*/  MUFU.RCP R29, R0 ;  /* 0x00000000001d7308 */ /* 0x000ee20000001000 */
[----:B------:R-:W-:Y:S02]  /*12d0*/  HFMA2 R27, -RZ, RZ, 0, 0 ;  /* 0x00000000ff1b7431 */ /* 0x000fe400000001ff */
[----:B-1----:R-:W-:Y:S01]  /*12e0*/  HFMA2 R13, -RZ, RZ, 0, 0 ;  /* 0x00000000ff0d7431 */ /* 0x002fe200000001ff */
[----:B------:R-:W-:Y:S02]  /*12f0*/  MOV R28, RZ ;  /* 0x000000ff001c7202 */ /* 0x000fe40000000f00 */
[----:B------:R-:W-:Y:S01]  /*1300*/  MOV R9, RZ ;  /* 0x000000ff00097202 */ /* 0x000fe20000000f00 */
[----:B0-----:R-:W-:Y:S01]  /*1310*/  FADD.FTZ R15, -R6, 1 ;  /* 0x3f800000060f7421 */ /* 0x001fe20000010100 */
[----:B------:R-:W-:Y:S01]  /*1320*/  BSSY.RECONVERGENT B0, `(.L_x_22) ;  /* 0x0000041000007945 */ /* 0x000fe20003800200 */
[----:B----4-:R-:W-:-:S02]  /*1330*/  @!P0 HADD2.F32 R27, -RZ, R17.H0_H0 ;  /* 0x20000011ff1b8230 */ /* 0x010fc40000004100 */
[----:B------:R-:W-:Y:S02]  /*1340*/  HFMA2 R17, -RZ, RZ, 0, 0 ;  /* 0x00000000ff117431 */ /* 0x000fe400000001ff */
[----:B-----5:R-:W-:Y:S02]  /*1350*/  @!P0 HADD2.F32 R13, -RZ, R24.H0_H0 ;  /* 0x20000018ff0d8230 */ /* 0x020fe40000004100 */
[----:B--2---:R-:W-:Y:S01]  /*1360*/  @!P0 HADD2.F32 R28, -RZ, R19.H0_H0 ;  /* 0x20000013ff1c8230 */ /* 0x004fe20000004100 */
[----:B------:R-:W-:Y:S01]  /*1370*/  MOV R19, RZ ;  /* 0x000000ff00137202 */ /* 0x000fe20000000f00 */
[----:B---3--:R-:W-:Y:S02]  /*1380*/  @!P2 HADD2.F32 R17, -RZ, R20.H0_H0 ;  /* 0x20000014ff11a230 */ /* 0x008fe40000004100 */
[----:B------:R-:W-:Y:S02]  /*1390*/  @!P3 HADD2.F32 R19, -RZ, R22.H0_H0 ;  /* 0x20000016ff13b230 */ /* 0x000fe40000004100 */
[----:B------:R-:W-:Y:S01]  /*13a0*/  FFMA.FTZ R22, R29, R13, R2 ;  /* 0x0000000d1d167223 */ /* 0x000fe20000010002 */
[----:B------:R-:W-:-:S02]  /*13b0*/  @!P1 HADD2.F32 R9, -RZ, R21.H0_H0 ;  /* 0x20000015ff099230 */ /* 0x000fc40000004100 */
[--C-:B------:R-:W-:Y:S01]  /*13c0*/  FFMA.FTZ R14, R29, R17, R2.reuse ;  /* 0x000000111d0e7223 */ /* 0x100fe20000010002 */
[----:B------:R-:W-:Y:S01]  /*13d0*/  FMUL.FTZ R17, R15, R22 ;  /* 0x000000160f117220 */ /* 0x000fe20000410000 */
[----:B------:R-:W-:Y:S02]  /*13e0*/  HFMA2 R13, -RZ, RZ, 0, 0 ;  /* 0x00000000ff0d7431 */ /* 0x000fe400000001ff */
[C-C-:B------:R-:W-:Y:S01]  /*13f0*/  FFMA.FTZ R11, R29.reuse, R9, R2.reuse ;  /* 0x000000091d0b7223 */ /* 0x140fe20000010002 */
[C---:B------:R-:W-:Y:S01]  /*1400*/  FMUL.FTZ R9, R22.reuse, R7 ;  /* 0x0000000716097220 */ /* 0x040fe20000410000 */
[----:B------:R-:W-:Y:S01]  /*1410*/  FFMA.FTZ R20, R29, R19, R2 ;  /* 0x000000131d147223 */ /* 0x000fe20000010002 */
[----:B------:R-:W-:Y:S01]  /*1420*/  FMUL.FTZ R22, R22, R17 ;  /* 0x0000001116167220 */ /* 0x000fe20000410000 */
[----:B------:R-:W-:Y:S01]  /*1430*/  FMUL.FTZ R17, R15, R11 ;  /* 0x0000000b0f117220 */ /* 0x000fe20000410000 */
[----:B------:R-:W-:Y:S01]  /*1440*/  FFMA.FTZ R9, R28, UR12, R9 ;  /* 0x0000000c1c097c23 */ /* 0x000fe20008010009 */
[----:B------:R-:W-:-:S02]  /*1450*/  @!P1 HADD2.F32 R13, -RZ, R23.H0_H0 ;  /* 0x20000017ff0d9230 */ /* 0x000fc40000004100 */
[----:B------:R-:W-:Y:S01]  /*1460*/  FMUL.FTZ R21, R15, R14 ;  /* 0x0000000e0f157220 */ /* 0x000fe20000410000 */
[----:B------:R-:W-:Y:S01]  /*1470*/  FMUL.FTZ R28, R11, R7 ;  /* 0x000000070b1c7220 */ /* 0x000fe20000410000 */
[----:B------:R-:W-:Y:S02]  /*1480*/  HFMA2 R19, -RZ, RZ, 0, 0 ;  /* 0x00000000ff137431 */ /* 0x000fe400000001ff */
[----:B------:R-:W-:Y:S01]  /*1490*/  FMUL.FTZ R15, R15, R20 ;  /* 0x000000140f0f7220 */ /* 0x000fe20000410000 */
[----:B------:R-:W-:Y:S01]  /*14a0*/  FMUL.FTZ R11, R11, R17 ;  /* 0x000000110b0b7220 */ /* 0x000fe20000410000 */
[C---:B------:R-:W-:Y:S01]  /*14b0*/  FMUL.FTZ R21, R14.reuse, R21 ;  /* 0x000000150e157220 */ /* 0x040fe20000410000 */
[-C--:B------:R-:W-:Y:S01]  /*14c0*/  FMUL.FTZ R17, R14, R7.reuse ;  /* 0x000000070e117220 */ /* 0x080fe20000410000 */
[----:B------:R-:W-:Y:S01]  /*14d0*/  MOV R24, RZ ;  /* 0x000000ff00187202 */ /* 0x000fe20000000f00 */
[----:B------:R-:W-:Y:S01]  /*14e0*/  FFMA.FTZ R13, R13, UR12, R28 ;  /* 0x0000000c0d0d7c23 */ /* 0x000fe2000801001c */
[C---:B------:R-:W-:Y:S01]  /*14f0*/  FMUL.FTZ R14, R20.reuse, R7 ;  /* 0x00000007140e7220 */ /* 0x040fe20000410000 */
[----:B------:R-:W-:Y:S01]  /*1500*/  @!P1 HADD2.F32 R24, -RZ, R25.H0_H0 ;  /* 0x20000019ff189230 */ /* 0x000fe20000004100 */
[----:B------:R-:W-:Y:S01]  /*1510*/  MOV R28, RZ ;  /* 0x000000ff001c7202 */ /* 0x000fe20000000f00 */
[----:B------:R-:W-:Y:S01]  /*1520*/  FMUL.FTZ R7, R20, R15 ;  /* 0x0000000f14077220 */ /* 0x000fe20000410000 */
[----:B------:R-:W-:-:S02]  /*1530*/  @!P2 HADD2.F32 R19, -RZ, R12.H0_H0 ;  /* 0x2000000cff13a230 */ /* 0x000fc40000004100 */
[----:B------:R-:W-:Y:S02]  /*1540*/  HFMA2 R15, -RZ, RZ, 0, 0 ;  /* 0x00000000ff0f7431 */ /* 0x000fe400000001ff */
[----:B------:R-:W-:Y:S01]  /*1550*/  @!P2 HADD2.F32 R28, -RZ, R8.H0_H0 ;  /* 0x20000008ff1ca230 */ /* 0x000fe20000004100 */
[----:B------:R-:W-:Y:S01]  /*1560*/  MOV R20, RZ ;  /* 0x000000ff00147202 */ /* 0x000fe20000000f00 */
[-C--:B------:R-:W-:Y:S01]  /*1570*/  FFMA.FTZ R12, R24, R6.reuse, R11 ;  /* 0x00000006180c7223 */ /* 0x080fe2000001000b */
[----:B------:R-:W-:Y:S01]  /*1580*/  FFMA.FTZ R19, R19, UR12, R17 ;  /* 0x0000000c13137c23 */ /* 0x000fe20008010011 */
[----:B------:R-:W-:Y:S02]  /*1590*/  @!P3 HADD2.F32 R15, -RZ, R10.H0_H0 ;  /* 0x2000000aff0fb230 */ /* 0x000fe40000004100 */
[-C--:B------:R-:W-:Y:S01]  /*15a0*/  FFMA.FTZ R21, R28, R6.reuse, R21 ;  /* 0x000000061c157223 */ /* 0x080fe20000010015 */
[----:B------:R-:W-:Y:S02]  /*15b0*/  @!P3 HADD2.F32 R20, -RZ, R26.H0_H0 ;  /* 0x2000001aff14b230 */ /* 0x000fe40000004100 */
[----:B------:R-:W-:Y:S01]  /*15c0*/  FFMA.FTZ R11, R27, R6, R22 ;  /* 0x000000061b0b7223 */ /* 0x000fe20000010016 */
[----:B------:R-:W-:Y:S06]  /*15d0*/  @P0 BRA `(.L_x_23) ;  /* 0x0000000000540947 */ /* 0x000fec0003800000 */
[----:B------:R-:W0:Y:S01]  /*15e0*/  MUFU.RCP R8, UR21 ;  /* 0x0000001500087d08 */ /* 0x000e220008001000 */
[----:B------:R-:W-:Y:S02]  /*15f0*/  MOV R23, 0x2 ;  /* 0x0000000200177802 */ /* 0x000fe40000000f00 */
[----:B------:R-:W-:Y:S02]  /*1600*/  MOV R25, 0x2 ;  /* 0x0000000200197802 */ /* 0x000fe40000000f00 */
[----:B------:R-:W-:-:S03]  /*1610*/  MOV R27, 0x2 ;  /* 0x00000002001b7802 */ /* 0x000fc60000000f00 */
[----:B------:R-:W1:Y:S01]  /*1620*/  MUFU.RCP R10, UR20 ;  /* 0x00000014000a7d08 */ /* 0x000e620008001000 */
[----:B0-----:R-:W-:Y:S01]  /*1630*/  FMUL.FTZ R8, R11, R8 ;  /* 0x000000080b087220 */ /* 0x001fe20000410000 */
[----:B------:R-:W-:-:S04]  /*1640*/  F2FP.F16.F32.PACK_AB R11, RZ, R11 ;  /* 0x0000000bff0b723e */ /* 0x000fc800000000ff */
[----:B------:R-:W-:Y:S02]  /*1650*/  PRMT R24, R11, 0x7610, R24 ;  /* 0x000076100b187816 */ /* 0x000fe40000000018 */
[----:B------:R-:W0:Y:S01]  /*1660*/  MUFU.SQRT R8, R8 ;  /* 0x0000000800087308 */ /* 0x000e220000002000 */
[----:B-1----:R-:W-:Y:S01]  /*1670*/  FMUL.FTZ R10, R9, R10 ;  /* 0x0000000a090a7220 */ /* 0x002fe20000410000 */
[----:B0-----:R-:W-:-:S06]  /*1680*/  FADD.FTZ R17, R8, UR13 ;  /* 0x0000000d08117e21 */ /* 0x001fcc0008010000 */
[----:B------:R-:W0:Y:S02]  /*1690*/  MUFU.RCP R17, R17 ;  /* 0x0000001100117308 */ /* 0x000e240000001000 */
[----:B0-----:R-:W-:-:S05]  /*16a0*/  FMUL.FTZ R10, R10, R17 ;  /* 0x000000110a0a7220 */ /* 0x001fca0000410000 */
[----:B------:R-:W-:Y:S01]  /*16b0*/  F2FP.F16.F32.PACK_AB R22, R9, R10 ;  /* 0x0000000a0916723e */ /* 0x000fe200000000ff */
[----:B------:R-:W-:-:S03]  /*16c0*/  IMAD.WIDE R8, R16, R23, UR6 ;  /* 0x0000000610087e25 */ /* 0x000fc6000f8e0217 */
[----:B------:R-:W-:Y:S01]  /*16d0*/  PRMT R23, R22, 0x7632, R23 ;  /* 0x0000763216177816 */ /* 0x000fe20000000017 */
[C---:B------:R-:W-:Y:S01]  /*16e0*/  IMAD.WIDE R10, R16.reuse, R25, UR8 ;  /* 0x00000008100a7e25 */ /* 0x040fe2000f8e0219 */
[----:B------:R0:W-:Y:S03]  /*16f0*/  STG.E.U16 desc[UR16][R8.64], R22 ;  /* 0x0000001608007986 */ /* 0x0001e6000c101510 */
[----:B------:R-:W-:Y:S01]  /*1700*/  IMAD.WIDE R16, R16, R27, UR10 ;  /* 0x0000000a10107e25 */ /* 0x000fe2000f8e021b */
[----:B------:R0:W-:Y:S04]  /*1710*/  STG.E.U16 desc[UR16][R10.64], R23 ;  /* 0x000000170a007986 */ /* 0x0001e8000c101510 */
[----:B------:R0:W-:Y:S02]  /*1720*/  STG.E.U16 desc[UR16][R16.64], R24 ;  /* 0x0000001810007986 */ /* 0x0001e4000c101510 */
.L_x_23:
[----:B------:R-:W-:Y:S05]  /*1730*/  BSYNC.RECONVERGENT B0 ;  /* 0x0000000000007941 */ /* 0x000fea0003800200 */
.L_x_22:
[----:B------:R-:W-:Y:S04]  /*1740*/  BSSY.RECONVERGENT B0, `(.L_x_24) ;  /* 0x0000018000007945 */ /* 0x000fe80003800200 */
[----:B------:R-:W-:Y:S05]  /*1750*/  @P1 BRA `(.L_x_25) ;  /* 0x0000000000581947 */ /* 0x000fea0003800000 */
[----:B0-----:R-:W0:Y:S01]  /*1760*/  MUFU.RCP R9, UR21 ;  /* 0x0000001500097d08 */ /* 0x001e220008001000 */
[----:B------:R-:W-:Y:S01]  /*1770*/  HFMA2 R26, -RZ, RZ, 0, 1.1920928955078125e-07 ;  /* 0x00000002ff1a7431 */ /* 0x000fe200000001ff */
[----:B------:R-:W-:-:S06]  /*1780*/  MOV R24, 0x2 ;  /* 0x0000000200187802 */ /* 0x000fcc0000000f00 */
[----:B------:R-:W1:Y:S01]  /*1790*/  MUFU.RCP R22, UR20 ;  /* 0x0000001400167d08 */ /* 0x000e620008001000 */
[----:B0-----:R-:W-:Y:S01]  /*17a0*/  FMUL.FTZ R8, R12, R9 ;  /* 0x000000090c087220 */ /* 0x001fe20000410000 */
[----:B------:R-:W-:-:S04]  /*17b0*/  F2FP.F16.F32.PACK_AB R12, RZ, R12 ;  /* 0x0000000cff0c723e */ /* 0x000fc800000000ff */
[----:B------:R-:W-:Y:S02]  /*17c0*/  PRMT R23, R12, 0x7610, R23 ;  /* 0x000076100c177816 */ /* 0x000fe40000000017 */
[----:B------:R-:W0:Y:S01]  /*17d0*/  MUFU.SQRT R8, R8 ;  /* 0x0000000800087308 */ /* 0x000e220000002000 */
[----:B-1----:R-:W-:Y:S01]  /*17e0*/  FMUL.FTZ R9, R13, R22 ;  /* 0x000000160d097220 */ /* 0x002fe20000410000 */
[----:B------:R-:W-:Y:S02]  /*17f0*/  HFMA2 R22, -RZ, RZ, 0, 1.1920928955078125e-07 ;  /* 0x00000002ff167431 */ /* 0x000fe400000001ff */
[----:B0-----:R-:W-:-:S04]  /*1800*/  FADD.FTZ R16, R8, UR13 ;  /* 0x0000000d08107e21 */ /* 0x001fc80008010000 */
[----:B------:R-:W0:Y:S02]  /*1810*/  MUFU.RCP R10, R16 ;  /* 0x00000010000a7308 */ /* 0x000e240000001000 */
[----:B0-----:R-:W-:Y:S01]  /*1820*/  FMUL.FTZ R10, R9, R10 ;  /* 0x0000000a090a7220 */ /* 0x001fe20000410000 */
[----:B------:R-:W-:-:S04]  /*1830*/  IMAD.WIDE R8, R3, R22, UR6 ;  /* 0x0000000603087e25 */ /* 0x000fc8000f8e0216 */
[----:B------:R-:W-:Y:S01]  /*1840*/  F2FP.F16.F32.PACK_AB R13, R13, R10 ;  /* 0x0000000a0d0d723e */ /* 0x000fe200000000ff */
[----:B------:R-:W-:-:S03]  /*1850*/  IMAD.WIDE R10, R3, R24, UR8 ;  /* 0x00000008030a7e25 */ /* 0x000fc6000f8e0218 */
[C---:B------:R-:W-:Y:S02]  /*1860*/  PRMT R16, R13.reuse, 0x7610, R16 ;  /* 0x000076100d107816 */ /* 0x040fe40000000010 */
[----:B------:R-:W-:Y:S01]  /*1870*/  PRMT R17, R13, 0x7632, R17 ;  /* 0x000076320d117816 */ /* 0x000fe20000000011 */
[----:B------:R-:W-:Y:S02]  /*1880*/  IMAD.WIDE R12, R3, R26, UR10 ;  /* 0x0000000a030c7e25 */ /* 0x000fe4000f8e021a */
[----:B------:R1:W-:Y:S04]  /*1890*/  STG.E.U16 desc[UR16][R8.64], R16 ;  /* 0x0000001008007986 */ /* 0x0003e8000c101510 */
[----:B------:R1:W-:Y:S04]  /*18a0*/  STG.E.U16 desc[UR16][R10.64], R17 ;  /* 0x000000110a007986 */ /* 0x0003e8000c101510 */
[----:B------:R1:W-:Y:S02]  /*18b0*/  STG.E.U16 desc[UR16][R12.64], R23 ;  /* 0x000000170c007986 */ /* 0x0003e4000c101510 */
.L_x_25:
[----:B------:R-:W-:Y:S05]  /*18c0*/  BSYNC.RECONVERGENT B0 ;  /* 0x0000000000007941 */ /* 0x000fea0003800200 */
.L_x_24:
[----:B------:R-:W-:Y:S04]  /*18d0*/  BSSY.RECONVERGENT B0, `(.L_x_26) ;  /* 0x0000016000007945 */ /* 0x000fe80003800200 */
[----:B------:R-:W-:Y:S05]  /*18e0*/  @P2 BRA `(.L_x_27) ;  /* 0x0000000000502947 */ /* 0x000fea0003800000 */
[----:B01----:R-:W0:Y:S01]  /*18f0*/  MUFU.RCP R8, UR21 ;  /* 0x0000001500087d08 */ /* 0x003e220008001000 */
[----:B------:R-:W-:Y:S01]  /*1900*/  HFMA2 R11, -RZ, RZ, 0, 1.1920928955078125e-07 ;  /* 0x00000002ff0b7431 */ /* 0x000fe200000001ff */
[----:B------:R-:W-:-:S04]  /*1910*/  MOV R13, 0x2 ;  /* 0x00000002000d7802 */ /* 0x000fc80000000f00 */
[----:B------:R-:W-:-:S04]  /*1920*/  IMAD.WIDE R10, R4, R11, UR8 ;  /* 0x00000008040a7e25 */ /* 0x000fc8000f8e020b */
[----:B0-----:R-:W-:Y:S01]  /*1930*/  FMUL.FTZ R3, R21, R8 ;  /* 0x0000000815037220 */ /* 0x001fe20000410000 */
[----:B------:R-:W-:Y:S01]  /*1940*/  F2FP.F16.F32.PACK_AB R21, RZ, R21 ;  /* 0x00000015ff15723e */ /* 0x000fe200000000ff */
[----:B------:R-:W0:Y:S08]  /*1950*/  MUFU.RCP R8, UR20 ;  /* 0x0000001400087d08 */ /* 0x000e300008001000 */
[----:B------:R-:W1:Y:S01]  /*1960*/  MUFU.SQRT R3, R3 ;  /* 0x0000000300037308 */ /* 0x000e620000002000 */
[----:B0-----:R-:W-:Y:S01]  /*1970*/  FMUL.FTZ R8, R19, R8 ;  /* 0x0000000813087220 */ /* 0x001fe20000410000 */
[----:B-1----:R-:W-:-:S06]  /*1980*/  FADD.FTZ R12, R3, UR13 ;  /* 0x0000000d030c7e21 */ /* 0x002fcc0008010000 */
[----:B------:R0:W1:Y:S02]  /*1990*/  MUFU.RCP R9, R12 ;  /* 0x0000000c00097308 */ /* 0x0000640000001000 */
[----:B0-----:R-:W-:-:S04]  /*19a0*/  IMAD.WIDE R12, R4, R13, UR10 ;  /* 0x0000000a040c7e25 */ /* 0x001fc8000f8e020d */
[----:B-1----:R-:W-:Y:S01]  /*19b0*/  FMUL.FTZ R8, R8, R9 ;  /* 0x0000000908087220 */ /* 0x002fe20000410000 */
[----:B------:R-:W-:-:S04]  /*19c0*/  MOV R9, 0x2 ;  /* 0x0000000200097802 */ /* 0x000fc80000000f00 */
[----:B------:R-:W-:Y:S01]  /*19d0*/  F2FP.F16.F32.PACK_AB R19, R19, R8 ;  /* 0x000000081313723e */ /* 0x000fe200000000ff */
[----:B------:R-:W-:-:S03]  /*19e0*/  IMAD.WIDE R8, R4, R9, UR6 ;  /* 0x0000000604087e25 */ /* 0x000fc6000f8e0209 */
[----:B------:R-:W-:Y:S02]  /*19f0*/  PRMT R3, R19, 0x7632, R3 ;  /* 0x0000763213037816 */ /* 0x000fe40000000003 */
[----:B------:R2:W-:Y:S04]  /*1a00*/  STG.E.U16 desc[UR16][R8.64], R19 ;  /* 0x0000001308007986 */ /* 0x0005e8000c101510 */
[----:B------:R2:W-:Y:S04]  /*1a10*/  STG.E.U16 desc[UR16][R10.64], R3 ;  /* 0x000000030a007986 */ /* 0x0005e8000c101510 */
[----:B------:R2:W-:Y:S02]  /*1a20*/  STG.E.U16 desc[UR16][R12.64], R21 ;  /* 0x000000150c007986 */ /* 0x0005e4000c101510 */
.L_x_27:
[----:B------:R-:W-:Y:S05]  /*1a30*/  BSYNC.RECONVERGENT B0 ;  /* 0x0000000000007941 */ /* 0x000fea0003800200 */
.L_x_26:
[----:B------:R-:W-:Y:S01]  /*1a40*/  BSSY.RECONVERGENT B0, `(.L_x_28) ;  /* 0x0000019000007945 */ /* 0x000fe20003800200 */
[----:B------:R-:W-:Y:S01]  /*1a50*/  FFMA.FTZ R15, R15, UR12, R14 ;  /* 0x0000000c0f0f7c23 */ /* 0x000fe2000801000e */
[----:B------:R-:W-:Y:S02]  /*1a60*/  FFMA.FTZ R20, R20, R6, R7 ;  /* 0x0000000614147223 */ /* 0x000fe40000010007 */
[----:B------:R-:W-:Y:S05]  /*1a70*/  @P3 BRA `(.L_x_29) ;  /* 0x0000000000543947 */ /* 0x000fea0003800000 */
[----:B--2---:R-:W2:Y:S01]  /*1a80*/  MUFU.RCP R3, UR21 ;  /* 0x0000001500037d08 */ /* 0x004ea20008001000 */
[----:B01----:R-:W-:Y:S01]  /*1a90*/  HFMA2 R8, -RZ, RZ, 0, 1.1920928955078125e-07 ;  /* 0x00000002ff087431 */ /* 0x003fe200000001ff */
[----:B------:R-:W-:Y:S01]  /*1aa0*/  MOV R12, 0x2 ;  /* 0x00000002000c7802 */ /* 0x000fe20000000f00 */
[----:B------:R-:W-:-:S05]  /*1ab0*/  HFMA2 R14, -RZ, RZ, 0, 1.1920928955078125e-07 ;  /* 0x00000002ff0e7431 */ /* 0x000fca00000001ff */
[----:B------:R-:W0:Y:S01]  /*1ac0*/  MUFU.RCP R6, UR20 ;  /* 0x0000001400067d08 */ /* 0x000e220008001000 */
[----:B--2---:R-:W-:-:S07]  /*1ad0*/  FMUL.FTZ R3, R20, R3 ;  /* 0x0000000314037220 */ /* 0x004fce0000410000 */
[----:B------:R-:W1:Y:S01]  /*1ae0*/  MUFU.SQRT R3, R3 ;  /* 0x0000000300037308 */ /* 0x000e620000002000 */
[----:B0-----:R-:W-:Y:S01]  /*1af0*/  FMUL.FTZ R6, R15, R6 ;  /* 0x000000060f067220 */ /* 0x001fe20000410000 */
[----:B-1----:R-:W-:-:S06]  /*1b00*/  FADD.FTZ R4, R3, UR13 ;  /* 0x0000000d03047e21 */ /* 0x002fcc0008010000 */
[----:B------:R-:W0:Y:S02]  /*1b10*/  MUFU.RCP R7, R4 ;  /* 0x0000000400077308 */ /* 0x000e240000001000 */
[----:B0-----:R-:W-:Y:S01]  /*1b20*/  FMUL.FTZ R6, R6, R7 ;  /* 0x0000000706067220 */ /* 0x001fe20000410000 */
[----:B------:R-:W-:-:S04]  /*1b30*/  F2FP.F16.F32.PACK_AB R7, RZ, R20 ;  /* 0x00000014ff07723e */ /* 0x000fc800000000ff */
[----:B------:R-:W-:Y:S02]  /*1b40*/  F2FP.F16.F32.PACK_AB R10, R15, R6 ;  /* 0x000000060f0a723e */ /* 0x000fe400000000ff */
[----:B------:R-:W-:Y:S01]  /*1b50*/  PRMT R11, R7, 0x7610, R11 ;  /* 0x00007610070b7816 */ /* 0x000fe2000000000b */
[----:B------:R-:W-:Y:S01]  /*1b60*/  IMAD.WIDE R6, R5, R8, UR6 ;  /* 0x0000000605067e25 */ /* 0x000fe2000f8e0208 */
[----:B------:R-:W-:-:S03]  /*1b70*/  PRMT R3, R10, 0x7632, R3 ;  /* 0x000076320a037816 */ /* 0x000fc60000000003 */
[C---:B------:R-:W-:Y:S01]  /*1b80*/  IMAD.WIDE R8, R5.reuse, R12, UR8 ;  /* 0x0000000805087e25 */ /* 0x040fe2000f8e020c */
[----:B------:R3:W-:Y:S03]  /*1b90*/  STG.E.U16 desc[UR16][R6.64], R10 ;  /* 0x0000000a06007986 */ /* 0x0007e6000c101510 */
[----:B------:R-:W-:Y:S01]  /*1ba0*/  IMAD.WIDE R4, R5, R14, UR10 ;  /* 0x0000000a05047e25 */ /* 0x000fe2000f8e020e */
[----:B------:R3:W-:Y:S04]  /*1bb0*/  STG.E.U16 desc[UR16][R8.64], R3 ;  /* 0x0000000308007986 */ /* 0x0007e8000c101510 */
[----:B------:R3:W-:Y:S02]  /*1bc0*/  STG.E.U16 desc[UR16][R4.64], R11 ;  /* 0x0000000b04007986 */ /* 0x0007e4000c101510 */
.L_x_29:
[----:B------:R-:W-:Y:S05]  /*1bd0*/  BSYNC.RECONVERGENT B0 ;  /* 0x0000000000007941 */ /* 0x000fea0003800200 */
.L_x_28:
[----:B------:R-:W-:-:S04]  /*1be0*/  ULEA UR4, UR15, UR4, 0x2 ;  /* 0x000000040f047291 */ /* 0x000fc8000f8e10ff */
[----:B------:R-:W-:-:S09]  /*1bf0*/  UISETP.GE.AND UP0, UPT, UR4, UR5, UPT ;  /* 0x000000050400728c */ /* 0x000fd2000bf06270 */
[----:B------:R-:W-:Y:S05]  /*1c00*/  BRA.U !UP0, `(.L_x_30) ;  /* 0xfffffff108f87547 */ /* 0x000fea000b83ffff */
[----:B------:R-:W-:Y:S05]  /*1c10*/  EXIT ;  /* 0x000000000000794d */ /* 0x000fea0003800000 */
.L_x_11:
[----:B------:R-:W0:Y:S02]  /*1c20*/  LDCU UR4, c[0x0][0xf94] ;  /* 0x0001f280ff0477ac */ /* 0x000e240008000800 */
[----:B0-----:R-:W-:-:S09]  /*1c30*/  UISETP.NE.AND UP0, UPT, UR4, URZ, UPT ;  /* 0x000000ff0400728c */ /* 0x001fd2000bf05270 */
[----:B------:R-:W-:Y:S05]  /*1c40*/  BRA.U !UP0, `(.L_x_31) ;  /* 0x0000000d08887547 */ /* 0x000fea000b800000 */
[----:B------:R-:W0:Y:S01]  /*1c50*/  LDCU UR18, c[0x0][0xf90] ;  /* 0x0001f200ff1277ac */ /* 0x000e220008000800 */
[----:B------:R-:W1:Y:S01]  /*1c60*/  LDCU UR19, c[0x0][0xf98] ;  /* 0x0001f300ff1377ac */ /* 0x000e620008000800 */
[----:B------:R-:W2:Y:S01]  /*1c70*/  LDCU UR14, c[0x0][0xf7c] ;  /* 0x0001ef80ff0e77ac */ /* 0x000ea20008000800 */
[----:B------:R-:W-:-:S05]  /*1c80*/  UMOV UR4, URZ ;  /* 0x000000ff00047c82 */ /* 0x000fca0008000000 */
.L_x_40:
[----:B---3--:R-:W3:Y:S01]  /*1c90*/  S2R R28, SR_TID.X ;  /* 0x00000000001c7919 */ /* 0x008ee20000002100 */
[----:B------:R-:W-:Y:S01]  /*1ca0*/  HFMA2 R13, -RZ, RZ, 0, 1.1920928955078125e-07 ;  /* 0x00000002ff0d7431 */ /* 0x000fe200000001ff */
[----:B012---:R-:W-:Y:S01]  /*1cb0*/  MOV R5, 0x2 ;  /* 0x0000000200057802 */ /* 0x007fe20000000f00 */
[----:B------:R-:W-:Y:S01]  /*1cc0*/  HFMA2 R15, -RZ, RZ, 0, 1.1920928955078125e-07 ;  /* 0x00000002ff0f7431 */ /* 0x000fe200000001ff */
[----:B---3--:R-:W-:-:S04]  /*1cd0*/  IADD3 R28, PT, PT, R28, UR4, RZ ;  /* 0x000000041c1c7c10 */ /* 0x008fc8000fffe0ff */
[C---:B------:R-:W-:Y:S02]  /*1ce0*/  ISETP.GE.AND P0, PT, R28.reuse, UR5, PT ;  /* 0x000000051c007c0c */ /* 0x040fe4000bf06270 */
[----:B------:R-:W-:-:S04]  /*1cf0*/  IADD3 R8, PT, PT, R28, UR15, RZ ;  /* 0x0000000f1c087c10 */ /* 0x000fc8000fffe0ff */
[C---:B------:R-:W-:Y:S02]  /*1d00*/  ISETP.GE.AND P1, PT, R8.reuse, UR5, PT ;  /* 0x0000000508007c0c */ /* 0x040fe4000bf26270 */
[----:B------:R-:W-:Y:S02]  /*1d10*/  IADD3 R2, PT, PT, R8, UR15, RZ ;  /* 0x0000000f08027c10 */ /* 0x000fe4000fffe0ff */
[----:B------:R-:W-:Y:S02]  /*1d20*/  MOV R23, 0x2 ;  /* 0x0000000200177802 */ /* 0x000fe40000000f00 */
[----:B------:R-:W-:Y:S01]  /*1d30*/  ISETP.GE.AND P2, PT, R2, UR5, PT ;  /* 0x0000000502007c0c */ /* 0x000fe2000bf46270 */
[----:B------:R-:W-:-:S04]  /*1d40*/  @!P0 IMAD.WIDE R12, R28, R13, UR6 ;  /* 0x000000061c0c8e25 */ /* 0x000fc8000f8e020d */
[----:B------:R-:W-:Y:S02]  /*1d50*/  @!P0 IMAD.WIDE R4, R28, R5, UR10 ;  /* 0x0000000a1c048e25 */ /* 0x000fe4000f8e0205 */
[----:B------:R-:W3:Y:S02]  /*1d60*/  @!P0 LDG.E.U16 R12, desc[UR16][R12.64] ;  /* 0x000000100c0c8981 */ /* 0x000ee4000c1e1500 */
[----:B------:R-:W-:Y:S02]  /*1d70*/  @!P1 IMAD.WIDE R14, R8, R15, UR6 ;  /* 0x00000006080e9e25 */ /* 0x000fe4000f8e020f */
[----:B------:R4:W5:Y:S01]  /*1d80*/  @!P0 LDG.E.U16 R19, desc[UR16][R4.64] ;  /* 0x0000001004138981 */ /* 0x000962000c1e1500 */
[----:B------:R-:W-:Y:S01]  /*1d90*/  IADD3 R10, PT, PT, R2, UR15, RZ ;  /* 0x0000000f020a7c10 */ /* 0x000fe2000fffe0ff */
[----:B------:R-:W-:Y:S02]  /*1da0*/  HFMA2 R7, -RZ, RZ, 0, 1.1920928955078125e-07 ;  /* 0x00000002ff077431 */ /* 0x000fe400000001ff */
[----:B------:R-:W2:Y:S01]  /*1db0*/  @!P1 LDG.E.U16 R14, desc[UR16][R14.64] ;  /* 0x000000100e0e9981 */ /* 0x000ea2000c1e1500 */
[----:B------:R-:W-:Y:S01]  /*1dc0*/  @!P1 IMAD.WIDE R22, R8, R23, UR10 ;  /* 0x0000000a08169e25 */ /* 0x000fe2000f8e0217 */
[----:B------:R-:W-:-:S03]  /*1dd0*/  ISETP.GE.AND P3, PT, R10, UR5, PT ;  /* 0x000000050a007c0c */ /* 0x000fc6000bf66270 */
[----:B------:R-:W-:Y:S01]  /*1de0*/  HFMA2 R27, -RZ, RZ, 0, 1.1920928955078125e-07 ;  /* 0x00000002ff1b7431 */ /* 0x000fe200000001ff */
[----:B------:R-:W-:Y:S01]  /*1df0*/  MOV R25, 0x2 ;  /* 0x0000000200197802 */ /* 0x000fe20000000f00 */
[----:B------:R-:W2:Y:S01]  /*1e00*/  @!P1 LDG.E.U16 R22, desc[UR16][R22.64] ;  /* 0x0000001016169981 */ /* 0x000ea2000c1e1500 */
[----:B------:R-:W-:Y:S01]  /*1e10*/  @!P2 IMAD.WIDE R6, R2, R7, UR6 ;  /* 0x000000060206ae25 */ /* 0x000fe2000f8e0207 */
[----:B------:R-:W-:-:S03]  /*1e20*/  MOV R17, 0x2 ;  /* 0x0000000200117802 */ /* 0x000fc60000000f00 */
[----:B------:R-:W-:Y:S01]  /*1e30*/  @!P2 IMAD.WIDE R24, R2, R25, UR10 ;  /* 0x0000000a0218ae25 */ /* 0x000fe2000f8e0219 */
[----:B------:R-:W2:Y:S03]  /*1e40*/  @!P2 LDG.E.U16 R21, desc[UR16][R6.64] ;  /* 0x000000100615a981 */ /* 0x000ea6000c1e1500 */
[C---:B------:R-:W-:Y:S01]  /*1e50*/  @!P3 IMAD.WIDE R26, R10.reuse, R27, UR6 ;  /* 0x000000060a1abe25 */ /* 0x040fe2000f8e021b */
[----:B------:R-:W2:Y:S03]  /*1e60*/  @!P2 LDG.E.U16 R13, desc[UR16][R24.64] ;  /* 0x00000010180da981 */ /* 0x000ea6000c1e1500 */
[----:B------:R-:W-:Y:S01]  /*1e70*/  @!P3 IMAD.WIDE R16, R10, R17, UR10 ;  /* 0x0000000a0a10be25 */ /* 0x000fe2000f8e0211 */
[----:B------:R0:W2:Y:S03]  /*1e80*/  @!P3 LDG.E.U16 R20, desc[UR16][R26.64] ;  /* 0x000000101a14b981 */ /* 0x0000a6000c1e1500 */
[----:B----4-:R-:W-:-:S02]  /*1e90*/  HFMA2 R5, -RZ, RZ, 0, 1.1920928955078125e-07 ;  /* 0x00000002ff057431 */ /* 0x010fc400000001ff */
[----:B------:R-:W4:Y:S03]  /*1ea0*/  @!P3 LDG.E.U16 R16, desc[UR16][R16.64] ;  /* 0x000000101010b981 */ /* 0x000f26000c1e1500 */
[----:B------:R-:W-:-:S05]  /*1eb0*/  @!P0 IMAD.WIDE R4, R28, R5, UR8 ;  /* 0x000000081c048e25 */ /* 0x000fca000f8e0205 */
[----:B------:R1:W4:Y:S01]  /*1ec0*/  @!P0 LDG.E.U16 R17, desc[UR16][R4.64] ;  /* 0x0000001004118981 */ /* 0x000322000c1e1500 */
[----:B0-----:R-:W-:Y:S01]  /*1ed0*/  HFMA2 R27, -RZ, RZ, 0, 1.1920928955078125e-07 ;  /* 0x00000002ff1b7431 */ /* 0x001fe200000001ff */
[----:B------:R-:W-:Y:S01]  /*1ee0*/  MOV R29, 0x2 ;  /* 0x00000002001d7802 */ /* 0x000fe20000000f00 */
[----:B------:R-:W-:Y:S01]  /*1ef0*/  HFMA2 R7, -RZ, RZ, 0, 1.1920928955078125e-07 ;  /* 0x00000002ff077431 */ /* 0x000fe200000001ff */
[----:B------:R-:W-:Y:S01]  /*1f00*/  MOV R3, 0x2 ;  /* 0x0000000200037802 */ /* 0x000fe20000000f00 */
[----:B-1----:R-:W-:Y:S02]  /*1f10*/  HFMA2 R5, -RZ, RZ, 0, 1.1920928955078125e-07 ;  /* 0x00000002ff057431 */ /* 0x002fe400000001ff */
[----:B------:R-:W-:Y:S01]  /*1f20*/  @!P0 IMAD.WIDE R28, R28, R29, UR12 ;  /* 0x0000000c1c1c8e25 */ /* 0x000fe2000f8e021d */
[----:B------:R-:W-:Y:S02]  /*1f30*/  MOV R11, 0x2 ;  /* 0x00000002000b7802 */ /* 0x000fe40000000f00 */
[----:B------:R-:W-:Y:S01]  /*1f40*/  MOV R9, 0x2 ;  /* 0x0000000200097802 */ /* 0x000fe20000000f00 */
[C---:B------:R-:W-:Y:S01]  /*1f50*/  @!P2 IMAD.WIDE R26, R2.reuse, R27, UR12 ;  /* 0x0000000c021aae25 */ /* 0x040fe2000f8e021b */
[----:B------:R-:W4:Y:S03]  /*1f60*/  @!P0 LDG.E.U16 R18, desc[UR16][R28.64] ;  /* 0x000000101c128981 */ /* 0x000f26000c1e1500 */
[----:B------:R-:W-:Y:S01]  /*1f70*/  @!P2 IMAD.WIDE R2, R2, R3, UR8 ;  /* 0x000000080202ae25 */ /* 0x000fe2000f8e0203 */
[----:B------:R-:W4:Y:S03]  /*1f80*/  @!P2 LDG.E.U16 R24, desc[UR16][R26.64] ;  /* 0x000000101a18a981 */ /* 0x000f26000c1e1500 */
[----:B------:R-:W-:-:S02]  /*1f90*/  @!P3 IMAD.WIDE R4, R10, R5, UR8 ;  /* 0x000000080a04be25 */ /* 0x000fc4000f8e0205 */
[----:B------:R-:W4:Y:S02]  /*1fa0*/  @!P2 LDG.E.U16 R2, desc[UR16][R2.64] ;  /* 0x000000100202a981 */ /* 0x000f24000c1e1500 */
[----:B------:R-:W-:Y:S02]  /*1fb0*/  @!P1 IMAD.WIDE R6, R8, R7, UR12 ;  /* 0x0000000c08069e25 */ /* 0x000fe4000f8e0207 */
[----:B------:R-:W4:Y:S02]  /*1fc0*/  @!P3 LDG.E.U16 R4, desc[UR16][R4.64] ;  /* 0x000000100404b981 */ /* 0x000f24000c1e1500 */
[----:B------:R-:W-:Y:S02]  /*1fd0*/  @!P3 IMAD.WIDE R10, R10, R11, UR12 ;  /* 0x0000000c0a0abe25 */ /* 0x000fe4000f8e020b */
[----:B------:R0:W4:Y:S02]  /*1fe0*/  @!P1 LDG.E.U16 R15, desc[UR16][R6.64] ;  /* 0x00000010060f9981 */ /* 0x000124000c1e1500 */
[----:B------:R-:W-:-:S02]  /*1ff0*/  @!P1 IMAD.WIDE R8, R8, R9, UR8 ;  /* 0x0000000808089e25 */ /* 0x000fc4000f8e0209 */
[----:B------:R-:W4:Y:S04]  /*2000*/  @!P3 LDG.E.U16 R10, desc[UR16][R10.64] ;  /* 0x000000100a0ab981 */ /* 0x000f28000c1e1500 */
[----:B------:R1:W4:Y:S01]  /*2010*/  @!P1 LDG.E.U16 R23, desc[UR16][R8.64] ;  /* 0x0000001008179981 */ /* 0x000322000c1e1500 */
[----:B0-----:R-:W0:Y:S08]  /*2020*/  LDC.64 R6, c[0x0][0xf80] ;  /* 0x0003e000ff067b82 */ /* 0x001e300000000a00 */
[----:B-1----:R-:W1:Y:S01]  /*2030*/  LDC.64 R8, c[0x0][0xf88] ;  /* 0x0003e200ff087b82 */ /* 0x002e620000000a00 */
[----:B------:R-:W5:Y:S01]  /*2040*/  MUFU.RCP R25, R0 ;  /* 0x0000000000197308 */ /* 0x000f620000001000 */
[----:B------:R-:W-:Y:S01]  /*2050*/  HFMA2 R28, -RZ, RZ, 0, 0 ;  /* 0x00000000ff1c7431 */ /* 0x000fe200000001ff */
[----:B------:R-:W-:-:S02]  /*2060*/  CS2R R26, SRZ ;  /* 0x00000000001a7805 */ /* 0x000fc4000001ff00 */
[----:B------:R-:W-:Y:S01]  /*2070*/  MOV R5, RZ ;  /* 0x000000ff00057202 */ /* 0x000fe20000000f00 */
[----:B0-----:R-:W-:-:S03]  /*2080*/  FADD.FTZ R3, -R6, 1 ;  /* 0x3f80000006037421 */ /* 0x001fc60000010100 */
[----:B-1----:R-:W0:Y:S01]  /*2090*/  MUFU.RCP R9, R9 ;  /* 0x0000000900097308 */ /* 0x002e220000001000 */
[----:B------:R-:W-:-:S07]  /*20a0*/  MOV R11, RZ ;  /* 0x000000ff000b7202 */ /* 0x000fce0000000f00 */
[----:B------:R-:W-:Y:S01]  /*20b0*/  MUFU.RCP R8, R8 ;  /* 0x0000000800087308 */ /* 0x000fe20000001000 */
[----:B------:R-:W-:Y:S01]  /*20c0*/  BSSY.RECONVERGENT B0, `(.L_x_32) ;  /* 0x000005e000007945 */ /* 0x000fe20003800200 */
[----:B---3--:R-:W-:Y:S02]  /*20d0*/  @!P0 HADD2.F32 R28, -RZ, R12.H0_H0 ;  /* 0x2000000cff1c8230 */ /* 0x008fe40000004100 */
[----:B-----5:R-:W-:-:S03]  /*20e0*/  @!P0 HADD2.F32 R27, -RZ, R19.H0_H0 ;  /* 0x20000013ff1b8230 */ /* 0x020fc60000004100 */
[----:B------:R-:W-:Y:S01]  /*20f0*/  FMUL.FTZ R12, R25, R28 ;  /* 0x0000001c190c7220 */ /* 0x000fe20000410000 */
[----:B--2---:R-:W-:Y:S02]  /*2100*/  @!P1 HADD2.F32 R26, -RZ, R14.H0_H0 ;  /* 0x2000000eff1a9230 */ /* 0x004fe40000004100 */
[----:B------:R-:W-:Y:S01]  /*2110*/  FMUL.FTZ R27, R27, R6 ;  /* 0x000000061b1b7220 */ /* 0x000fe20000410000 */
[----:B------:R-:W-:-:S04]  /*2120*/  FMUL.FTZ R14, R3, R12 ;  /* 0x0000000c030e7220 */ /* 0x000fc80000410000 */
[----:B------:R-:W-:Y:S01]  /*2130*/  FFMA.FTZ R14, R12, R14, R27 ;  /* 0x0000000e0c0e7223 */ /* 0x000fe2000001001b */
[----:B------:R-:W-:Y:S02]  /*2140*/  @!P1 HADD2.F32 R5, -RZ, R22.H0_H0 ;  /* 0x20000016ff059230 */ /* 0x000fe40000004100 */
[----:B------:R-:W-:Y:S02]  /*2150*/  HFMA2 R22, -RZ, RZ, 0, 0 ;  /* 0x00000000ff167431 */ /* 0x000fe400000001ff */
[----:B0-----:R-:W-:Y:S01]  /*2160*/  FMUL.FTZ R19, R14, R9 ;  /* 0x000000090e137220 */ /* 0x001fe20000410000 */
[----:B------:R-:W-:Y:S02]  /*2170*/  HFMA2 R28, -RZ, RZ, 0, 0 ;  /* 0x00000000ff1c7431 */ /* 0x000fe400000001ff */
[----:B------:R-:W-:-:S03]  /*2180*/  @!P2 HADD2.F32 R22, -RZ, R21.H0_H0 ;  /* 0x20000015ff16a230 */ /* 0x000fc60000004100 */
[----:B------:R-:W0:Y:S01]  /*2190*/  MUFU.SQRT R19, R19 ;  /* 0x0000001300137308 */ /* 0x000e220000002000 */
[----:B------:R-:W-:Y:S02]  /*21a0*/  @!P2 HADD2.F32 R11, -RZ, R13.H0_H0 ;  /* 0x2000000dff0ba230 */ /* 0x000fe40000004100 */
[C---:B------:R-:W-:Y:S01]  /*21b0*/  FMUL.FTZ R22, R25.reuse, R22 ;  /* 0x0000001619167220 */ /* 0x040fe20000410000 */
[----:B------:R-:W-:Y:S01]  /*21c0*/  FMUL.FTZ R26, R25, R26 ;  /* 0x0000001a191a7220 */ /* 0x000fe20000410000 */
[----:B------:R-:W-:Y:S01]  /*21d0*/  MOV R21, RZ ;  /* 0x000000ff00157202 */ /* 0x000fe20000000f00 */
[----:B------:R-:W-:Y:S02]  /*21e0*/  @!P3 HADD2.F32 R28, -RZ, R20.H0_H0 ;  /* 0x20000014ff1cb230 */ /* 0x000fe40000004100 */
[-C--:B------:R-:W-:Y:S01]  /*21f0*/  FMUL.FTZ R11, R11, R6.reuse ;  /* 0x000000060b0b7220 */ /* 0x080fe20000410000 */
[----:B------:R-:W-:Y:S01]  /*2200*/  FMUL.FTZ R5, R5, R6 ;  /* 0x0000000605057220 */ /* 0x000fe20000410000 */
[----:B----4-:R-:W-:-:S02]  /*2210*/  @!P3 HADD2.F32 R21, -RZ, R16.H0_H0 ;  /* 0x20000010ff15b230 */ /* 0x010fc40000004100 */
[C---:B------:R-:W-:Y:S01]  /*2220*/  FMUL.FTZ R16, R3.reuse, R22 ;  /* 0x0000001603107220 */ /* 0x040fe20000410000 */
[----:B------:R-:W-:Y:S01]  /*2230*/  FMUL.FTZ R20, R3, R26 ;  /* 0x0000001a03147220 */ /* 0x000fe20000410000 */
[----:B------:R-:W-:Y:S02]  /*2240*/  FMUL.FTZ R28, R25, R28 ;  /* 0x0000001c191c7220 */ /* 0x000fe40000410000 */
[----:B------:R-:W-:Y:S01]  /*2250*/  FFMA.FTZ R16, R22, R16, R11 ;  /* 0x0000001016107223 */ /* 0x000fe2000001000b */
[----:B------:R-:W-:Y:S01]  /*2260*/  FFMA.FTZ R20, R26, R20, R5 ;  /* 0x000000141a147223 */ /* 0x000fe20000010005 */
[----:B0-----:R-:W-:Y:S01]  /*2270*/  FADD.FTZ R5, R19, UR18 ;  /* 0x0000001213057e21 */ /* 0x001fe20008010000 */
[----:B------:R-:W-:Y:S01]  /*2280*/  FMUL.FTZ R21, R21, R6 ;  /* 0x0000000615157220 */ /* 0x000fe20000410000 */
[----:B------:R-:W-:Y:S01]  /*2290*/  FMUL.FTZ R3, R3, R28 ;  /* 0x0000001c03037220 */ /* 0x000fe20000410000 */
[----:B------:R-:W-:Y:S01]  /*22a0*/  FMUL.FTZ R19, R16, R9 ;  /* 0x0000000910137220 */ /* 0x000fe20000410000 */
[----:B------:R-:W-:-:S02]  /*22b0*/  HFMA2 R6, -RZ, RZ, 0, 0 ;  /* 0x00000000ff067431 */ /* 0x000fc400000001ff */
[----:B------:R-:W-:Y:S01]  /*22c0*/  FMUL.FTZ R13, R20, R9 ;  /* 0x00000009140d7220 */ /* 0x000fe20000410000 */
[----:B------:R-:W-:Y:S02]  /*22d0*/  FFMA.FTZ R3, R28, R3, R21 ;  /* 0x000000031c037223 */ /* 0x000fe40000010015 */
[----:B------:R-:W0:Y:S01]  /*22e0*/  MUFU.SQRT R19, R19 ;  /* 0x0000001300137308 */ /* 0x000e220000002000 */
[----:B------:R-:W-:Y:S02]  /*22f0*/  @!P0 HADD2.F32 R6, -RZ, R17.H0_H0 ;  /* 0x20000011ff068230 */ /* 0x000fe40000004100 */
[----:B------:R-:W-:-:S05]  /*2300*/  FMUL.FTZ R17, R3, R9 ;  /* 0x0000000903117220 */ /* 0x000fca0000410000 */
[----:B------:R-:W1:Y:S08]  /*2310*/  MUFU.SQRT R13, R13 ;  /* 0x0000000d000d7308 */ /* 0x000e700000002000 */
[----:B------:R-:W2:Y:S01]  /*2320*/  MUFU.SQRT R17, R17 ;  /* 0x0000001100117308 */ /* 0x000ea20000002000 */
[----:B0-----:R-:W-:Y:S01]  /*2330*/  FADD.FTZ R21, R19, UR18 ;  /* 0x0000001213157e21 */ /* 0x001fe20008010000 */
[----:B------:R-:W-:Y:S01]  /*2340*/  MOV R11, RZ ;  /* 0x000000ff000b7202 */ /* 0x000fe20000000f00 */
[----:B------:R-:W-:-:S02]  /*2350*/  HFMA2 R19, -RZ, RZ, 0, 0 ;  /* 0x00000000ff137431 */ /* 0x000fc400000001ff */
[----:B------:R-:W-:Y:S02]  /*2360*/  @!P0 HADD2.F32 R11, -RZ, R18.H0_H0 ;  /* 0x20000012ff0b8230 */ /* 0x000fe40000004100 */
[----:B-1----:R-:W-:Y:S01]  /*2370*/  FADD.FTZ R18, R13, UR18 ;  /* 0x000000120d127e21 */ /* 0x002fe20008010000 */
[----:B------:R-:W-:Y:S01]  /*2380*/  MOV R13, RZ ;  /* 0x000000ff000d7202 */ /* 0x000fe20000000f00 */
[----:B------:R-:W-:Y:S01]  /*2390*/  @!P3 HADD2.F32 R19, -RZ, R4.H0_H0 ;  /* 0x20000004ff13b230 */ /* 0x000fe20000004100 */
[----:B------:R-:W-:Y:S01]  /*23a0*/  MOV R25, RZ ;  /* 0x000000ff00197202 */ /* 0x000fe20000000f00 */
[----:B------:R-:W-:Y:S01]  /*23b0*/  @!P2 HADD2.F32 R13, -RZ, R2.H0_H0 ;  /* 0x20000002ff0da230 */ /* 0x000fe20000004100 */
[----:B------:R-:W0:Y:S01]  /*23c0*/  MUFU.RCP R21, R21 ;  /* 0x0000001500157308 */ /* 0x000e220000001000 */
[----:B------:R-:W-:Y:S01]  /*23d0*/  MOV R2, RZ ;  /* 0x000000ff00027202 */ /* 0x000fe20000000f00 */
[----:B--2---:R-:W-:Y:S01]  /*23e0*/  FADD.FTZ R4, R17, UR18 ;  /* 0x0000001211047e21 */ /* 0x004fe20008010000 */
[----:B------:R-:W-:-:S02]  /*23f0*/  @!P3 HADD2.F32 R2, -RZ, R10.H0_H0 ;  /* 0x2000000aff02b230 */ /* 0x000fc40000004100 */
[----:B------:R-:W-:Y:S01]  /*2400*/  @!P1 HADD2.F32 R25, -RZ, R23.H0_H0 ;  /* 0x20000017ff199230 */ /* 0x000fe20000004100 */
[----:B------:R-:W1:Y:S02]  /*2410*/  S2R R10, SR_TID.X ;  /* 0x00000000000a7919 */ /* 0x000e640000002100 */
[----:B------:R-:W-:Y:S01]  /*2420*/  MUFU.RCP R5, R5 ;  /* 0x0000000500057308 */ /* 0x000fe20000001000 */
[----:B------:R-:W-:Y:S02]  /*2430*/  HFMA2 R9, -RZ, RZ, 0, 0 ;  /* 0x00000000ff097431 */ /* 0x000fe400000001ff */
[----:B------:R-:W-:Y:S01]  /*2440*/  FMUL.FTZ R17, R13, UR14 ;  /* 0x0000000e0d117c20 */ /* 0x000fe20008410000 */
[----:B------:R-:W-:-:S04]  /*2450*/  FMUL.FTZ R25, R25, UR14 ;  /* 0x0000000e19197c20 */ /* 0x000fc80008410000 */
[----:B------:R-:W2:Y:S01]  /*2460*/  MUFU.RCP R18, R18 ;  /* 0x0000001200127308 */ /* 0x000ea20000001000 */
[----:B------:R-:W-:Y:S01]  /*2470*/  FMUL.FTZ R23, R6, UR14 ;  /* 0x0000000e06177c20 */ /* 0x000fe20008410000 */
[----:B------:R-:W-:Y:S01]  /*2480*/  FFMA.FTZ R17, R22, R7, R17 ;  /* 0x0000000716117223 */ /* 0x000fe20000010011 */
[----:B------:R-:W-:-:S05]  /*2490*/  @!P1 HADD2.F32 R9, -RZ, R15.H0_H0 ;  /* 0x2000000fff099230 */ /* 0x000fca0000004100 */
[----:B------:R-:W3:Y:S01]  /*24a0*/  MUFU.RCP R4, R4 ;  /* 0x0000000400047308 */ /* 0x000ee20000001000 */
[-C--:B------:R-:W-:Y:S01]  /*24b0*/  FFMA.FTZ R13, R26, R7.reuse, R25 ;  /* 0x000000071a0d7223 */ /* 0x080fe20000010019 */
[----:B------:R-:W-:Y:S01]  /*24c0*/  FMUL.FTZ R19, R19, UR14 ;  /* 0x0000000e13137c20 */ /* 0x000fe20008410000 */
[-C--:B------:R-:W-:Y:S01]  /*24d0*/  FFMA.FTZ R23, R12, R7.reuse, R23 ;  /* 0x000000070c177223 */ /* 0x080fe20000010017 */
[----:B------:R-:W-:Y:S02]  /*24e0*/  HFMA2 R15, -RZ, RZ, 0, 0 ;  /* 0x00000000ff0f7431 */ /* 0x000fe400000001ff */
[-C--:B------:R-:W-:Y:S01]  /*24f0*/  FMUL.FTZ R12, R17, R8.reuse ;  /* 0x00000008110c7220 */ /* 0x080fe20000410000 */
[-C--:B------:R-:W-:Y:S01]  /*2500*/  FMUL.FTZ R25, R13, R8.reuse ;  /* 0x000000080d197220 */ /* 0x080fe20000410000 */
[----:B------:R-:W-:Y:S01]  /*2510*/  FFMA.FTZ R19, R28, R7, R19 ;  /* 0x000000071c137223 */ /* 0x000fe20000010013 */
[----:B------:R-:W-:Y:S01]  /*2520*/  FMUL.FTZ R6, R23, R8 ;  /* 0x0000000817067220 */ /* 0x000fe20000410000 */
[----:B------:R-:W-:-:S02]  /*2530*/  @!P2 HADD2.F32 R15, -RZ, R24.H0_H0 ;  /* 0x20000018ff0fa230 */ /* 0x000fc40000004100 */
[----:B0-----:R-:W-:Y:S01]  /*2540*/  FMUL.FTZ R12, R12, R21 ;  /* 0x000000150c0c7220 */ /* 0x001fe20000410000 */
[----:B--2---:R-:W-:Y:S01]  /*2550*/  FMUL.FTZ R18, R25, R18 ;  /* 0x0000001219127220 */ /* 0x004fe20000410000 */
[----:B------:R-:W-:Y:S01]  /*2560*/  FMUL.FTZ R7, R19, R8 ;  /* 0x0000000813077220 */ /* 0x000fe20000410000 */
[----:B------:R-:W-:Y:S01]  /*2570*/  FMUL.FTZ R6, R6, R5 ;  /* 0x0000000506067220 */ /* 0x000fe20000410000 */
[----:B------:R-:W-:Y:S01]  /*2580*/  FFMA.FTZ R12, R15, UR19, R12 ;  /* 0x000000130f0c7c23 */ /* 0x000fe2000801000c */
[----:B------:R-:W-:Y:S01]  /*2590*/  FFMA.FTZ R18, R9, UR19, R18 ;  /* 0x0000001309127c23 */ /* 0x000fe20008010012 */
[----:B---3--:R-:W-:Y:S01]  /*25a0*/  FMUL.FTZ R15, R7, R4 ;  /* 0x00000004070f7220 */ /* 0x008fe20000410000 */
[----:B------:R-:W-:Y:S01]  /*25b0*/  FFMA.FTZ R6, R11, UR19, R6 ;  /* 0x000000130b067c23 */ /* 0x000fe20008010006 */
[----:B-1----:R-:W-:Y:S06]  /*25c0*/  @P0 BRA `(.L_x_33) ;  /* 0x0000000000340947 */ /* 0x002fec0003800000 */
[----:B------:R-:W-:Y:S02]  /*25d0*/  IADD3 R8, PT, PT, R10, UR4, RZ ;  /* 0x000000040a087c10 */ /* 0x000fe4000fffe0ff */
[----:B------:R-:W-:Y:S02]  /*25e0*/  MOV R5, 0x2 ;  /* 0x0000000200057802 */ /* 0x000fe40000000f00 */
[----:B------:R-:W-:Y:S02]  /*25f0*/  MOV R7, 0x2 ;  /* 0x0000000200077802 */ /* 0x000fe40000000f00 */
[----:B------:R-:W-:Y:S01]  /*2600*/  F2FP.F16.F32.PACK_AB R23, R23, R6 ;  /* 0x000000061717723e */ /* 0x000fe200000000ff */
[C---:B------:R-:W-:Y:S01]  /*2610*/  IMAD.WIDE R4, R8.reuse, R5, UR6 ;  /* 0x0000000608047e25 */ /* 0x040fe2000f8e0205 */
[----:B------:R-:W-:Y:S02]  /*2620*/  MOV R9, 0x2 ;  /* 0x0000000200097802 */ /* 0x000fe40000000f00 */
[----:B------:R-:W-:Y:S01]  /*2630*/  PRMT R11, R23, 0x7632, R11 ;  /* 0x00007632170b7816 */ /* 0x000fe2000000000b */
[C---:B------:R-:W-:Y:S01]  /*2640*/  IMAD.WIDE R6, R8.reuse, R7, UR8 ;  /* 0x0000000808067e25 */ /* 0x040fe2000f8e0207 */
[----:B------:R-:W-:Y:S01]  /*2650*/  F2FP.F16.F32.PACK_AB R14, RZ, R14 ;  /* 0x0000000eff0e723e */ /* 0x000fe200000000ff */
[----:B------:R0:W-:Y:S02]  /*2660*/  STG.E.U16 desc[UR16][R4.64], R23 ;  /* 0x0000001704007986 */ /* 0x0001e4000c101510 */
[----:B------:R-:W-:-:S02]  /*2670*/  IMAD.WIDE R8, R8, R9, UR10 ;  /* 0x0000000a08087e25 */ /* 0x000fc4000f8e0209 */
[----:B------:R0:W-:Y:S04]  /*2680*/  STG.E.U16 desc[UR16][R6.64], R11 ;  /* 0x0000000b06007986 */ /* 0x0001e8000c101510 */
[----:B------:R0:W-:Y:S02]  /*2690*/  STG.E.U16 desc[UR16][R8.64], R14 ;  /* 0x0000000e08007986 */ /* 0x0001e4000c101510 */
.L_x_33:
[----:B------:R-:W-:Y:S05]  /*26a0*/  BSYNC.RECONVERGENT B0 ;  /* 0x0000000000007941 */ /* 0x000fea0003800200 */
.L_x_32:
[----:B------:R-:W-:Y:S04]  /*26b0*/  BSSY.RECONVERGENT B0, `(.L_x_34) ;  /* 0x0000010000007945 */ /* 0x000fe80003800200 */
[----:B------:R-:W-:Y:S05]  /*26c0*/  @P1 BRA `(.L_x_35) ;  /* 0x0000000000381947 */ /* 0x000fea0003800000 */
[----:B0-----:R-:W-:Y:S01]  /*26d0*/  HFMA2 R5, -RZ, RZ, 0, 1.1920928955078125e-07 ;  /* 0x00000002ff057431 */ /* 0x001fe200000001ff */
[----:B------:R-:W-:Y:S01]  /*26e0*/  IADD3 R4, PT, PT, R10, UR4, RZ ;  /* 0x000000040a047c10 */ /* 0x000fe2000fffe0ff */
[----:B------:R-:W-:Y:S01]  /*26f0*/  HFMA2 R9, -RZ, RZ, 0, 1.1920928955078125e-07 ;  /* 0x00000002ff097431 */ /* 0x000fe200000001ff */
[----:B------:R-:W-:Y:S02]  /*2700*/  MOV R7, 0x2 ;  /* 0x0000000200077802 */ /* 0x000fe40000000f00 */
[----:B------:R-:W-:Y:S02]  /*2710*/  IADD3 R8, PT, PT, R4, UR15, RZ ;  /* 0x0000000f04087c10 */ /* 0x000fe4000fffe0ff */
[----:B------:R-:W-:Y:S02]  /*2720*/  F2FP.F16.F32.PACK_AB R18, R13, R18 ;  /* 0x000000120d12723e */ /* 0x000fe400000000ff */
[----:B------:R-:W-:Y:S01]  /*2730*/  F2FP.F16.F32.PACK_AB R20, RZ, R20 ;  /* 0x00000014ff14723e */ /* 0x000fe200000000ff */
[----:B------:R-:W-:Y:S01]  /*2740*/  IMAD.WIDE R4, R8, R5, UR6 ;  /* 0x0000000608047e25 */ /* 0x000fe2000f8e0205 */
[----:B------:R-:W-:-:S03]  /*2750*/  PRMT R11, R18, 0x7632, R11 ;  /* 0x00007632120b7816 */ /* 0x000fc6000000000b */
[C---:B------:R-:W-:Y:S01]  /*2760*/  IMAD.WIDE R6, R8.reuse, R7, UR8 ;  /* 0x0000000808067e25 */ /* 0x040fe2000f8e0207 */
[----:B------:R1:W-:Y:S03]  /*2770*/  STG.E.U16 desc[UR16][R4.64], R18 ;  /* 0x0000001204007986 */ /* 0x0003e6000c101510 */
[----:B------:R-:W-:Y:S01]  /*2780*/  IMAD.WIDE R8, R8, R9, UR10 ;  /* 0x0000000a08087e25 */ /* 0x000fe2000f8e0209 */
[----:B------:R1:W-:Y:S04]  /*2790*/  STG.E.U16 desc[UR16][R6.64], R11 ;  /* 0x0000000b06007986 */ /* 0x0003e8000c101510 */
[----:B------:R1:W-:Y:S02]  /*27a0*/  STG.E.U16 desc[UR16][R8.64], R20 ;  /* 0x0000001408007986 */ /* 0x0003e4000c101510 */
.L_x_35:
[----:B------:R-:W-:Y:S05]  /*27b0*/  BSYNC.RECONVERGENT B0 ;  /* 0x0000000000007941 */ /* 0x000fea0003800200 */
.L_x_34:
[----:B------:R-:W-:Y:S04]  /*27c0*/  BSSY.RECONVERGENT B0, `(.L_x_36) ;  /* 0x0000011000007945 */ /* 0x000fe80003800200 */
[----:B------:R-:W-:Y:S05]  /*27d0*/  @P2 BRA `(.L_x_37) ;  /* 0x00000000003c2947 */ /* 0x000fea0003800000 */
[----:B01----:R-:W-:Y:S01]  /*27e0*/  IADD3 R4, PT, PT, R10, UR4, RZ ;  /* 0x000000040a047c10 */ /* 0x003fe2000fffe0ff */
[----:B------:R-:W-:Y:S01]  /*27f0*/  HFMA2 R7, -RZ, RZ, 0, 1.1920928955078125e-07 ;  /* 0x00000002ff077431 */ /* 0x000fe200000001ff */
[----:B------:R-:W-:Y:S02]  /*2800*/  MOV R5, 0x2 ;  /* 0x0000000200057802 */ /* 0x000fe40000000f00 */
[----:B------:R-:W-:Y:S02]  /*2810*/  IADD3 R4, PT, PT, R4, UR15, RZ ;  /* 0x0000000f04047c10 */ /* 0x000fe4000fffe0ff */
[----:B------:R-:W-:Y:S02]  /*2820*/  F2FP.F16.F32.PACK_AB R12, R17, R12 ;  /* 0x0000000c110c723e */ /* 0x000fe400000000ff */
[----:B------:R-:W-:Y:S02]  /*2830*/  IADD3 R8, PT, PT, R4, UR15, RZ ;  /* 0x0000000f04087c10 */ /* 0x000fe4000fffe0ff */
[----:B------:R-:W-:-:S02]  /*2840*/  MOV R9, 0x2 ;  /* 0x0000000200097802 */ /* 0x000fc40000000f00 */
[----:B------:R-:W-:Y:S01]  /*2850*/  PRMT R11, R12, 0x7632, R11 ;  /* 0x000076320c0b7816 */ /* 0x000fe2000000000b */
[----:B------:R-:W-:Y:S01]  /*2860*/  IMAD.WIDE R4, R8, R5, UR6 ;  /* 0x0000000608047e25 */ /* 0x000fe2000f8e0205 */
[----:B------:R-:W-:-:S03]  /*2870*/  F2FP.F16.F32.PACK_AB R16, RZ, R16 ;  /* 0x00000010ff10723e */ /* 0x000fc600000000ff */
[C---:B------:R-:W-:Y:S01]  /*2880*/  IMAD.WIDE R6, R8.reuse, R7, UR8 ;  /* 0x0000000808067e25 */ /* 0x040fe2000f8e0207 */
[----:B------:R2:W-:Y:S03]  /*2890*/  STG.E.U16 desc[UR16][R4.64], R12 ;  /* 0x0000000c04007986 */ /* 0x0005e6000c101510 */
[----:B------:R-:W-:Y:S01]  /*28a0*/  IMAD.WIDE R8, R8, R9, UR10 ;  /* 0x0000000a08087e25 */ /* 0x000fe2000f8e0209 */
[----:B------:R2:W-:Y:S04]  /*28b0*/  STG.E.U16 desc[UR16][R6.64], R11 ;  /* 0x0000000b06007986 */ /* 0x0005e8000c101510 */
[----:B------:R2:W-:Y:S02]  /*28c0*/  STG.E.U16 desc[UR16][R8.64], R16 ;  /* 0x0000001008007986 */ /* 0x0005e4000c101510 */
.L_x_37:
[----:B------:R-:W-:Y:S05]  /*28d0*/  BSYNC.RECONVERGENT B0 ;  /* 0x0000000000007941 */ /* 0x000fea0003800200 */
.L_x_36:
[----:B------:R-:W-:Y:S01]  /*28e0*/  BSSY.RECONVERGENT B0, `(.L_x_38) ;  /* 0x0000014000007945 */ /* 0x000fe20003800200 */
[----:B------:R-:W-:-:S03]  /*28f0*/  FFMA.FTZ R2, R2, UR19, R15 ;  /* 0x0000001302027c23 */ /* 0x000fc6000801000f */
[----:B------:R-:W-:Y:S05]  /*2900*/  @P3 BRA `(.L_x_39) ;  /* 0x0000000000443947 */ /* 0x000fea0003800000 */
[----:B------:R-:W-:Y:S01]  /*2910*/  IADD3 R10, PT, PT, R10, UR4, RZ ;  /* 0x000000040a0a7c10 */ /* 0x000fe2000fffe0ff */
[----:B012---:R-:W-:Y:S01]  /*2920*/  HFMA2 R5, -RZ, RZ, 0, 1.1920928955078125e-07 ;  /* 0x00000002ff057431 */ /* 0x007fe200000001ff */
[----:B------:R-:W-:Y:S01]  /*2930*/  F2FP.F16.F32.PACK_AB R3, RZ, R3 ;  /* 0x00000003ff03723e */ /* 0x000fe200000000ff */
[----:B------:R-:W-:Y:S01]  /*2940*/  HFMA2 R9, -RZ, RZ, 0, 1.1920928955078125e-07 ;  /* 0x00000002ff097431 */ /* 0x000fe200000001ff */
[----:B------:R-:W-:Y:S02]  /*2950*/  IADD3 R10, PT, PT, R10, UR15, RZ ;  /* 0x0000000f0a0a7c10 */ /* 0x000fe4000fffe0ff */
[----:B------:R-:W-:Y:S02]  /*2960*/  MOV R7, 0x2 ;  /* 0x0000000200077802 */ /* 0x000fe40000000f00 */
[----:B------:R-:W-:Y:S02]  /*2970*/  IADD3 R10, PT, PT, R10, UR15, RZ ;  /* 0x0000000f0a0a7c10 */ /* 0x000fe4000fffe0ff */
[----:B------:R-:W-:-:S02]  /*2980*/  F2FP.F16.F32.PACK_AB R19, R19, R2 ;  /* 0x000000021313723e */ /* 0x000fc400000000ff */
[----:B------:R-:W-:Y:S02]  /*2990*/  IADD3 R10, PT, PT, R10, UR15, RZ ;  /* 0x0000000f0a0a7c10 */ /* 0x000fe4000fffe0ff */
[----:B------:R-:W-:Y:S02]  /*29a0*/  PRMT R11, R3, 0x7610, R11 ;  /* 0x00007610030b7816 */ /* 0x000fe4000000000b */
[----:B------:R-:W-:Y:S01]  /*29b0*/  PRMT R8, R19, 0x7632, R8 ;  /* 0x0000763213087816 */ /* 0x000fe20000000008 */
[----:B------:R-:W-:-:S04]  /*29c0*/  IMAD.WIDE R2, R10, R5, UR6 ;  /* 0x000000060a027e25 */ /* 0x000fc8000f8e0205 */
[C---:B------:R-:W-:Y:S01]  /*29d0*/  IMAD.WIDE R4, R10.reuse, R7, UR8 ;  /* 0x000000080a047e25 */ /* 0x040fe2000f8e0207 */
[----:B------:R3:W-:Y:S03]  /*29e0*/  STG.E.U16 desc[UR16][R2.64], R19 ;  /* 0x0000001302007986 */ /* 0x0007e6000c101510 */
[----:B------:R-:W-:Y:S01]  /*29f0*/  IMAD.WIDE R6, R10, R9, UR10 ;  /* 0x0000000a0a067e25 */ /* 0x000fe2000f8e0209 */
[----:B------:R3:W-:Y:S04]  /*2a00*/  STG.E.U16 desc[UR16][R4.64], R8 ;  /* 0x0000000804007986 */ /* 0x0007e8000c101510 */
[----:B------:R3:W-:Y:S02]  /*2a10*/  STG.E.U16 desc[UR16][R6.64], R11 ;  /* 0x0000000b06007986 */ /* 0x0007e4000c101510 */
.L_x_39:
[----:B------:R-:W-:Y:S05]  /*2a20*/  BSYNC.RECONVERGENT B0 ;  /* 0x0000000000007941 */ /* 0x000fea0003800200 */
.L_x_38:
[----:B------:R-:W-:-:S04]  /*2a30*/  ULEA UR4, UR15, UR4, 0x2 ;  /* 0x000000040f047291 */ /* 0x000fc8000f8e10ff */
[----:B------:R-:W-:-:S09]  /*2a40*/  UISETP.GE.AND UP0, UPT, UR4, UR5, UPT ;  /* 0x000000050400728c */ /* 0x000fd2000bf06270 */
[----:B------:R-:W-:Y:S05]  /*2a50*/  BRA.U !UP0, `(.L_x_40) ;  /* 0xfffffff1088c7547 */ /* 0x000fea000b83ffff */
[----:B------:R-:W-:Y:S05]  /*2a60*/  EXIT ;  /* 0x000000000000794d */ /* 0x000fea0003800000 */
.L_x_31:
[----:B------:R-:W0:Y:S01]  /*2a70*/  S2R R25, SR_TID.X ;  /* 0x0000000000197919 */ /* 0x000e220000002100 */
[----:B------:R-:W1:Y:S01]  /*2a80*/  LDCU UR19, c[0x0][0xf90] ;  /* 0x0001f200ff1377ac */ /* 0x000e620008000800 */
[----:B------:R-:W2:Y:S01]  /*2a90*/  LDCU UR14, c[0x0][0xf98] ;  /* 0x0001f300ff0e77ac */ /* 0x000ea20008000800 */
[----:B------:R-:W3:Y:S01]  /*2aa0*/  LDCU UR18, c[0x0][0xf7c] ;  /* 0x0001ef80ff1277ac */ /* 0x000ee20008000800 */
[----:B------:R-:W4:Y:S01]  /*2ab0*/  LDCU.64 UR20, c[0x0][0xf88] ;  /* 0x0001f100ff1477ac */ /* 0x000f220008000a00 */
[----:B------:R-:W-:-:S05]  /*2ac0*/  UMOV UR4, URZ ;  /* 0x000000ff00047c82 */ /* 0x000fca0008000000 */
.L_x_49:
[----:B0-----:R-:W-:Y:S01]  /*2ad0*/  IADD3 R16, PT, PT, R25, UR4, RZ ;  /* 0x0000000419107c10 */ /* 0x001fe2000fffe0ff */
[----:B------:R-:W-:-:S03]  /*2ae0*/  HFMA2 R5, -RZ, RZ, 0, 1.1920928955078125e-07 ;  /* 0x00000002ff057431 */ /* 0x000fc600000001ff */
[C---:B------:R-:W-:Y:S02]  /*2af0*/  IADD3 R2, PT, PT, R16.reuse, UR15, RZ ;  /* 0x0000000f10027c10 */ /* 0x040fe4000fffe0ff */
[----:B------:R-:W-:Y:S02]  /*2b00*/  ISETP.GE.AND P0, PT, R16, UR5, PT ;  /* 0x0000000510007c0c */ /* 0x000fe4000bf06270 */
[C---:B------:R-:W-:Y:S02]  /*2b10*/  IADD3 R14, PT, PT, R2.reuse, UR15, RZ ;  /* 0x0000000f020e7c10 */ /* 0x040fe4000fffe0ff */
[----:B------:R-:W-:Y:S02]  /*2b20*/  ISETP.GE.AND P1, PT, R2, UR5, PT ;  /* 0x0000000502007c0c */ /* 0x000fe4000bf26270 */
[C---:B------:R-:W-:Y:S01]  /*2b30*/  ISETP.GE.AND P2, PT, R14.reuse, UR5, PT ;  /* 0x000000050e007c0c */ /* 0x040fe2000bf46270 */
[----:B------:R-:W-:Y:S01]  /*2b40*/  HFMA2 R9, -RZ, RZ, 0, 1.1920928955078125e-07 ;  /* 0x00000002ff097431 */ /* 0x000fe200000001ff */
[----:B------:R-:W-:Y:S01]  /*2b50*/  IADD3 R15, PT, PT, R14, UR15, RZ ;  /* 0x0000000f0e0f7c10 */ /* 0x000fe2000fffe0ff */
[----:B------:R-:W-:Y:S01]  /*2b60*/  HFMA2 R27, -RZ, RZ, 0, 1.1920928955078125e-07 ;  /* 0x00000002ff1b7431 */ /* 0x000fe200000001ff */
[----:B------:R-:W-:-:S02]  /*2b70*/  MOV R23, 0x2 ;  /* 0x0000000200177802 */ /* 0x000fc40000000f00 */
[----:B------:R-:W-:Y:S01]  /*2b80*/  ISETP.GE.AND P3, PT, R15, UR5, PT ;  /* 0x000000050f007c0c */ /* 0x000fe2000bf66270 */
[----:B------:R-:W-:Y:S01]  /*2b90*/  @!P0 IMAD.WIDE R4, R16, R5, UR6 ;  /* 0x0000000610048e25 */ /* 0x000fe2000f8e0205 */
[----:B------:R-:W-:-:S03]  /*2ba0*/  MOV R11, 0x2 ;  /* 0x00000002000b7802 */ /* 0x000fc60000000f00 */
[----:B------:R-:W-:Y:S01]  /*2bb0*/  HFMA2 R13, -RZ, RZ, 0, 1.1920928955078125e-07 ;  /* 0x00000002ff0d7431 */ /* 0x000fe200000001ff */
[----:B------:R-:W-:Y:S01]  /*2bc0*/  MOV R7, 0x2 ;  /* 0x0000000200077802 */ /* 0x000fe20000000f00 */
[----:B------:R-:W-:Y:S02]  /*2bd0*/  HFMA2 R3, -RZ, RZ, 0, 1.1920928955078125e-07 ;  /* 0x00000002ff037431 */ /* 0x000fe400000001ff */
[----:B------:R-:W-:Y:S01]  /*2be0*/  @!P1 IMAD.WIDE R22, R2, R23, UR12 ;  /* 0x0000000c02169e25 */ /* 0x000fe2000f8e0217 */
[----:B------:R0:W5:Y:S03]  /*2bf0*/  @!P0 LDG.E.U16 R19, desc[UR16][R4.64] ;  /* 0x0000001004138981 */ /* 0x000166000c1e1500 */
[----:B------:R-:W-:Y:S02]  /*2c00*/  @!P0 IMAD.WIDE R10, R16, R11, UR12 ;  /* 0x0000000c100a8e25 */ /* 0x000fe4000f8e020b */
[----:B------:R-:W2:Y:S02]  /*2c10*/  @!P1 LDG.E.U16 R22, desc[UR16][R22.64] ;  /* 0x0000001016169981 */ /* 0x000ea4000c1e1500 */
[----:B------:R-:W-:-:S02]  /*2c20*/  @!P1 IMAD.WIDE R8, R2, R9, UR8 ;  /* 0x0000000802089e25 */ /* 0x000fc4000f8e0209 */
[----:B------:R1:W3:Y:S01]  /*2c30*/  @!P0 LDG.E.U16 R21, desc[UR16][R10.64] ;  /* 0x000000100a158981 */ /* 0x0002e2000c1e1500 */
[----:B0-----:R-:W-:Y:S01]  /*2c40*/  MOV R4, 0x2 ;  /* 0x0000000200047802 */ /* 0x001fe20000000f00 */
[----:B------:R-:W-:Y:S02]  /*2c50*/  @!P2 IMAD.WIDE R6, R14, R7, UR6 ;  /* 0x000000060e06ae25 */ /* 0x000fe4000f8e0207 */
[----:B------:R0:W4:Y:S02]  /*2c60*/  @!P1 LDG.E.U16 R24, desc[UR16][R8.64] ;  /* 0x0000001008189981 */ /* 0x000124000c1e1500 */
[C---:B------:R-:W-:Y:S02]  /*2c70*/  @!P1 IMAD.WIDE R26, R2.reuse, R27, UR6 ;  /* 0x00000006021a9e25 */ /* 0x040fe4000f8e021b */
[----:B------:R0:W3:Y:S02]  /*2c80*/  @!P2 LDG.E.U16 R17, desc[UR16][R6.64] ;  /* 0x000000100611a981 */ /* 0x0000e4000c1e1500 */
[----:B------:R-:W-:-:S02]  /*2c90*/  @!P1 IMAD.WIDE R12, R2, R13, UR10 ;  /* 0x0000000a020c9e25 */ /* 0x000fc4000f8e020d */
[----:B------:R-:W3:Y:S02]  /*2ca0*/  @!P1 LDG.E.U16 R20, desc[UR16][R26.64] ;  /* 0x000000101a149981 */ /* 0x000ee4000c1e1500 */
[----:B-1----:R-:W-:-:S04]  /*2cb0*/  @!P3 IMAD.WIDE R10, R15, R4, UR6 ;  /* 0x000000060f0abe25 */ /* 0x002fc8000f8e0204 */
[----:B0-----:R-:W-:Y:S01]  /*2cc0*/  HFMA2 R9, -RZ, RZ, 0, 1.1920928955078125e-07 ;  /* 0x00000002ff097431 */ /* 0x001fe200000001ff */
[----:B------:R-:W-:Y:S01]  /*2cd0*/  MOV R29, 0x2 ;  /* 0x00000002001d7802 */ /* 0x000fe20000000f00 */
[----:B------:R0:W3:Y:S01]  /*2ce0*/  @!P1 LDG.E.U16 R23, desc[UR16][R12.64] ;  /* 0x000000100c179981 */ /* 0x0000e2000c1e1500 */
[----:B------:R-:W-:-:S03]  /*2cf0*/  @!P2 IMAD.WIDE R2, R14, R3, UR12 ;  /* 0x0000000c0e02ae25 */ /* 0x000fc6000f8e0203 */
[----:B------:R-:W3:Y:S01]  /*2d00*/  @!P3 LDG.E.U16 R18, desc[UR16][R10.64] ;  /* 0x000000100a12b981 */ /* 0x000ee2000c1e1500 */
[----:B------:R-:W-:-:S03]  /*2d10*/  @!P3 IMAD.WIDE R4, R15, R4, UR12 ;  /* 0x0000000c0f04be25 */ /* 0x000fc6000f8e0204 */
[----:B------:R1:W3:Y:S01]  /*2d20*/  @!P2 LDG.E.U16 R26, desc[UR16][R2.64] ;  /* 0x00000010021aa981 */ /* 0x0002e2000c1e1500 */
[----:B------:R-:W-:-:S03]  /*2d30*/  @!P0 IMAD.WIDE R6, R16, R29, UR8 ;  /* 0x0000000810068e25 */ /* 0x000fc6000f8e021d */
[----:B------:R1:W3:Y:S01]  /*2d40*/  @!P3 LDG.E.U16 R27, desc[UR16][R4.64] ;  /* 0x00000010041bb981 */ /* 0x0002e2000c1e1500 */
[----:B------:R-:W-:Y:S01]  /*2d50*/  @!P0 IMAD.WIDE R8, R16, R9, UR10 ;  /* 0x0000000a10088e25 */ /* 0x000fe2000f8e0209 */
[----:B0-----:R-:W-:Y:S02]  /*2d60*/  MOV R13, 0x2 ;  /* 0x00000002000d7802 */ /* 0x001fe40000000f00 */
[----:B------:R-:W3:Y:S01]  /*2d70*/  @!P0 LDG.E.U16 R6, desc[UR16][R6.64] ;  /* 0x0000001006068981 */ /* 0x000ee2000c1e1500 */
[----:B-1----:R-:W-:Y:S02]  /*2d80*/  HFMA2 R2, -RZ, RZ, 0, 1.1920928955078125e-07 ;  /* 0x00000002ff027431 */ /* 0x002fe400000001ff */
[C---:B------:R-:W-:Y:S01]  /*2d90*/  @!P2 IMAD.WIDE R10, R14.reuse, R13, UR8 ;  /* 0x000000080e0aae25 */ /* 0x040fe2000f8e020d */
[----:B------:R0:W3:Y:S01]  /*2da0*/  @!P0 LDG.E.U16 R8, desc[UR16][R8.64] ;  /* 0x0000001008088981 */ /* 0x0000e2000c1e1500 */
[----:B------:R-:W-:Y:S02]  /*2db0*/  MOV R4, 0x2 ;  /* 0x0000000200047802 */ /* 0x000fe40000000f00 */
[----:B------:R-:W-:-:S02]  /*2dc0*/  @!P2 IMAD.WIDE R12, R14, R29, UR10 ;  /* 0x0000000a0e0cae25 */ /* 0x000fc4000f8e021d */
[----:B------:R-:W3:Y:S02]  /*2dd0*/  @!P2 LDG.E.U16 R10, desc[UR16][R10.64] ;  /* 0x000000100a0aa981 */ /* 0x000ee4000c1e1500 */
[C---:B------:R-:W-:Y:S02]  /*2de0*/  @!P3 IMAD.WIDE R4, R15.reuse, R4, UR10 ;  /* 0x0000000a0f04be25 */ /* 0x040fe4000f8e0204 */
[----:B------:R-:W3:Y:S02]  /*2df0*/  @!P2 LDG.E.U16 R12, desc[UR16][R12.64] ;  /* 0x000000100c0ca981 */ /* 0x000ee4000c1e1500 */
[----:B------:R-:W-:Y:S02]  /*2e00*/  @!P3 IMAD.WIDE R2, R15, R2, UR8 ;  /* 0x000000080f02be25 */ /* 0x000fe4000f8e0202 */
[----:B------:R-:W3:Y:S04]  /*2e10*/  @!P3 LDG.E.U16 R4, desc[UR16][R4.64] ;  /* 0x000000100404b981 */ /* 0x000ee8000c1e1500 */
[----:B------:R1:W3:Y:S01]  /*2e20*/  @!P3 LDG.E.U16 R7, desc[UR16][R2.64] ;  /* 0x000000100207b981 */ /* 0x0002e2000c1e1500 */
[----:B0-----:R-:W0:Y:S01]  /*2e30*/  MUFU.RCP R9, R0 ;  /* 0x0000000000097308 */ /* 0x001e220000001000 */
[----:B-1----:R-:W1:Y:S01]  /*2e40*/  LDC.64 R2, c[0x0][0xf80] ;  /* 0x0003e000ff027b82 */ /* 0x002e620000000a00 */
[----:B------:R-:W-:Y:S01]  /*2e50*/  HFMA2 R5, -RZ, RZ, 0, 0 ;  /* 0x00000000ff057431 */ /* 0x000fe200000001ff */
[----:B------:R-:W-:-:S02]  /*2e60*/  MOV R11, RZ ;  /* 0x000000ff000b7202 */ /* 0x000fc40000000f00 */
[----:B------:R-:W-:Y:S02]  /*2e70*/  CS2R R28, SRZ ;  /* 0x00000000001c7805 */ /* 0x000fe4000001ff00 */
[----:B------:R-:W-:Y:S01]  /*2e80*/  ISETP.GE.AND P4, PT, R16, UR5, PT ;  /* 0x0000000510007c0c */ /* 0x000fe2000bf86270 */
[----:B------:R-:W-:Y:S01]  /*2e90*/  HFMA2 R16, -RZ, RZ, 0, 0 ;  /* 0x00000000ff107431 */ /* 0x000fe200000001ff */
[----:B------:R-:W-:Y:S01]  /*2ea0*/  BSSY.RECONVERGENT B0, `(.L_x_41) ;  /* 0x000004f000007945 */ /* 0x000fe20003800200 */
[----:B-----5:R-:W-:Y:S02]  /*2eb0*/  @!P0 HADD2.F32 R28, -RZ, R19.H0_H0 ;  /* 0x20000013ff1c8230 */ /* 0x020fe40000004100 */
[----:B--2---:R-:W-:Y:S01]  /*2ec0*/  @!P1 HADD2.F32 R11, -RZ, R22.H0_H0 ;  /* 0x20000016ff0b9230 */ /* 0x004fe20000004100 */
[----:B------:R-:W-:Y:S01]  /*2ed0*/  MOV R22, RZ ;  /* 0x000000ff00167202 */ /* 0x000fe20000000f00 */
[----:B----4-:R-:W-:Y:S02]  /*2ee0*/  @!P1 HADD2.F32 R5, -RZ, R24.H0_H0 ;  /* 0x20000018ff059230 */ /* 0x010fe40000004100 */
[----:B------:R-:W-:-:S02]  /*2ef0*/  HFMA2 R24, -RZ, RZ, 0, 0 ;  /* 0x00000000ff187431 */ /* 0x000fc400000001ff */
[----:B---3--:R-:W-:Y:S02]  /*2f00*/  @!P2 HADD2.F32 R22, -RZ, R17.H0_H0 ;  /* 0x20000011ff16a230 */ /* 0x008fe40000004100 */
[----:B------:R-:W-:Y:S02]  /*2f10*/  HFMA2 R17, -RZ, RZ, 0, 0 ;  /* 0x00000000ff117431 */ /* 0x000fe400000001ff */
[----:B------:R-:W-:Y:S02]  /*2f20*/  @!P1 HADD2.F32 R29, -RZ, R20.H0_H0 ;  /* 0x20000014ff1d9230 */ /* 0x000fe40000004100 */
[C---:B0-----:R-:W-:Y:S01]  /*2f30*/  FMUL.FTZ R22, R9.reuse, R22 ;  /* 0x0000001609167220 */ /* 0x041fe20000410000 */
[----:B------:R-:W-:Y:S02]  /*2f40*/  @!P0 HADD2.F32 R16, -RZ, R21.H0_H0 ;  /* 0x20000015ff108230 */ /* 0x000fe40000004100 */
[C---:B------:R-:W-:Y:S01]  /*2f50*/  FMUL.FTZ R13, R9.reuse, R28 ;  /* 0x0000001c090d7220 */ /* 0x040fe20000410000 */
[----:B------:R-:W-:Y:S01]  /*2f60*/  FMUL.FTZ R20, R9, R29 ;  /* 0x0000001d09147220 */ /* 0x000fe20000410000 */
[----:B------:R-:W-:Y:S01]  /*2f70*/  @!P3 HADD2.F32 R24, -RZ, R18.H0_H0 ;  /* 0x20000012ff18b230 */ /* 0x000fe20000004100 */
[----:B------:R-:W-:Y:S01]  /*2f80*/  MOV R18, RZ ;  /* 0x000000ff00127202 */ /* 0x000fe20000000f00 */
[----:B------:R-:W-:-:S02]  /*2f90*/  @!P2 HADD2.F32 R17, -RZ, R26.H0_H0 ;  /* 0x2000001aff11a230 */ /* 0x000fc40000004100 */
[----:B------:R-:W-:Y:S01]  /*2fa0*/  FFMA.FTZ R20, R11, UR14, R20 ;  /* 0x0000000e0b147c23 */ /* 0x000fe20008010014 */
[----:B------:R-:W-:Y:S01]  /*2fb0*/  FMUL.FTZ R19, R9, R24 ;  /* 0x0000001809137220 */ /* 0x000fe20000410000 */
[----:B------:R-:W-:Y:S02]  /*2fc0*/  HFMA2 R11, -RZ, RZ, 0, 0 ;  /* 0x00000000ff0b7431 */ /* 0x000fe400000001ff */
[----:B------:R-:W-:Y:S02]  /*2fd0*/  @!P3 HADD2.F32 R18, -RZ, R27.H0_H0 ;  /* 0x2000001bff12b230 */ /* 0x000fe40000004100 */
[----:B------:R-:W-:Y:S01]  /*2fe0*/  FFMA.FTZ R22, R17, UR14, R22 ;  /* 0x0000000e11167c23 */ /* 0x000fe20008010016 */
[----:B------:R-:W-:Y:S01]  /*2ff0*/  FFMA.FTZ R16, R16, UR14, R13 ;  /* 0x0000000e10107c23 */ /* 0x000fe2000801000d */
[----:B-1----:R-:W-:Y:S01]  /*3000*/  FADD.FTZ R17, -R2, 1 ;  /* 0x3f80000002117421 */ /* 0x002fe20000010100 */
[----:B------:R-:W-:Y:S02]  /*3010*/  @!P0 HADD2.F32 R11, -RZ, R6.H0_H0 ;  /* 0x20000006ff0b8230 */ /* 0x000fe40000004100 */
[----:B------:R-:W-:Y:S01]  /*3020*/  FFMA.FTZ R18, R18, UR14, R19 ;  /* 0x0000000e12127c23 */ /* 0x000fe20008010013 */
[-C--:B------:R-:W-:Y:S01]  /*3030*/  FMUL.FTZ R6, R16, R3.reuse ;  /* 0x0000000310067220 */ /* 0x080fe20000410000 */
[C---:B------:R-:W-:Y:S01]  /*3040*/  FMUL.FTZ R19, R17.reuse, R16 ;  /* 0x0000001011137220 */ /* 0x040fe20000410000 */
[----:B------:R-:W-:Y:S01]  /*3050*/  MOV R9, RZ ;  /* 0x000000ff00097202 */ /* 0x000fe20000000f00 */
[----:B------:R-:W-:Y:S01]  /*3060*/  FMUL.FTZ R21, R17, R20 ;  /* 0x0000001411157220 */ /* 0x000fe20000410000 */
[----:B------:R-:W-:Y:S01]  /*3070*/  FMUL.FTZ R24, R20, R3 ;  /* 0x0000000314187220 */ /* 0x000fe20000410000 */
[----:B------:R-:W-:Y:S01]  /*3080*/  @!P0 HADD2.F32 R9, -RZ, R8.H0_H0 ;  /* 0x20000008ff098230 */ /* 0x000fe20000004100 */
[----:B------:R-:W-:Y:S01]  /*3090*/  MOV R13, RZ ;  /* 0x000000ff000d7202 */ /* 0x000fe20000000f00 */
[----:B------:R-:W-:Y:S01]  /*30a0*/  FMUL.FTZ R8, R16, R19 ;  /* 0x0000001310087220 */ /* 0x000fe20000410000 */
[----:B------:R-:W-:-:S02]  /*30b0*/  @!P1 HADD2.F32 R13, -RZ, R23.H0_H0 ;  /* 0x20000017ff0d9230 */ /* 0x000fc40000004100 */
[----:B------:R-:W-:Y:S01]  /*30c0*/  FFMA.FTZ R6, R11, UR18, R6 ;  /* 0x000000120b067c23 */ /* 0x000fe20008010006 */
[----:B------:R-:W-:Y:S02]  /*30d0*/  HFMA2 R16, -RZ, RZ, 0, 0 ;  /* 0x00000000ff107431 */ /* 0x000fe400000001ff */
[----:B------:R-:W-:Y:S01]  /*30e0*/  FMUL.FTZ R20, R20, R21 ;  /* 0x0000001514147220 */ /* 0x000fe20000410000 */
[----:B------:R-:W-:Y:S01]  /*30f0*/  FFMA.FTZ R11, R5, UR18, R24 ;  /* 0x00000012050b7c23 */ /* 0x000fe20008010018 */
[----:B------:R-:W-:Y:S01]  /*3100*/  FMUL.FTZ R5, R17, R22 ;  /* 0x0000001611057220 */ /* 0x000fe20000410000 */
[----:B------:R-:W-:Y:S01]  /*3110*/  MOV R19, RZ ;  /* 0x000000ff00137202 */ /* 0x000fe20000000f00 */
[----:B------:R-:W-:Y:S01]  /*3120*/  FFMA.FTZ R13, R13, R2, R20 ;  /* 0x000000020d0d7223 */ /* 0x000fe20000010014 */
[----:B------:R-:W-:Y:S02]  /*3130*/  @!P2 HADD2.F32 R16, -RZ, R10.H0_H0 ;  /* 0x2000000aff10a230 */ /* 0x000fe40000004100 */
[----:B------:R-:W-:-:S02]  /*3140*/  HFMA2 R10, -RZ, RZ, 0, 0 ;  /* 0x00000000ff0a7431 */ /* 0x000fc400000001ff */
[----:B------:R-:W-:Y:S02]  /*3150*/  @!P2 HADD2.F32 R19, -RZ, R12.H0_H0 ;  /* 0x2000000cff13a230 */ /* 0x000fe40000004100 */
[C---:B------:R-:W-:Y:S01]  /*3160*/  FMUL.FTZ R20, R22.reuse, R5 ;  /* 0x0000000516147220 */ /* 0x040fe20000410000 */
[----:B------:R-:W-:Y:S01]  /*3170*/  FMUL.FTZ R21, R17, R18 ;  /* 0x0000001211157220 */ /* 0x000fe20000410000 */
[-C--:B------:R-:W-:Y:S01]  /*3180*/  FMUL.FTZ R5, R22, R3.reuse ;  /* 0x0000000316057220 */ /* 0x080fe20000410000 */
[----:B------:R-:W-:Y:S01]  /*3190*/  MOV R17, RZ ;  /* 0x000000ff00117202 */ /* 0x000fe20000000f00 */
[C---:B------:R-:W-:Y:S01]  /*31a0*/  FMUL.FTZ R3, R18.reuse, R3 ;  /* 0x0000000312037220 */ /* 0x040fe20000410000 */
[----:B------:R-:W-:Y:S01]  /*31b0*/  FMUL.FTZ R12, R18, R21 ;  /* 0x00000015120c7220 */ /* 0x000fe20000410000 */
[----:B------:R-:W-:Y:S01]  /*31c0*/  FFMA.FTZ R16, R16, UR18, R5 ;  /* 0x0000001210107c23 */ /* 0x000fe20008010005 */
[----:B------:R-:W-:Y:S02]  /*31d0*/  @!P3 HADD2.F32 R10, -RZ, R7.H0_H0 ;  /* 0x20000007ff0ab230 */ /* 0x000fe40000004100 */
[----:B------:R-:W-:Y:S01]  /*31e0*/  FFMA.FTZ R19, R19, R2, R20 ;  /* 0x0000000213137223 */ /* 0x000fe20000010014 */
[----:B------:R-:W-:-:S02]  /*31f0*/  @!P3 HADD2.F32 R17, -RZ, R4.H0_H0 ;  /* 0x20000004ff11b230 */ /* 0x000fc40000004100 */
[----:B------:R-:W-:Y:S01]  /*3200*/  FFMA.FTZ R9, R9, R2, R8 ;  /* 0x0000000209097223 */ /* 0x000fe20000010008 */
[----:B------:R-:W-:Y:S06]  /*3210*/  @P4 BRA `(.L_x_42) ;  /* 0x00000000005c4947 */ /* 0x000fec0003800000 */
[----:B------:R-:W0:Y:S01]  /*3220*/  MUFU.RCP R4, UR21 ;  /* 0x0000001500047d08 */ /* 0x000e220008001000 */
[----:B------:R-:W-:Y:S02]  /*3230*/  IADD3 R18, PT, PT, R25, UR4, RZ ;  /* 0x0000000419127c10 */ /* 0x000fe4000fffe0ff */
[----:B------:R-:W-:Y:S02]  /*3240*/  MOV R21, 0x2 ;  /* 0x0000000200157802 */ /* 0x000fe40000000f00 */
[----:B------:R-:W-:Y:S02]  /*3250*/  MOV R23, 0x2 ;  /* 0x0000000200177802 */ /* 0x000fe40000000f00 */
[----:B------:R-:W-:Y:S01]  /*3260*/  MOV R27, 0x2 ;  /* 0x00000002001b7802 */ /* 0x000fe20000000f00 */
        /* <DEDUP_REMOVED lines=12> */
[----:B------:R-:W-:Y:S01]  /*3330*/  IMAD.WIDE R6, R18, R23, UR8 ;  /* 0x0000000812067e25 */ /* 0x000fe2000f8e0217 */
[----:B------:R-:W-:-:S03]  /*3340*/  PRMT R21, R8, 0x7632, R21 ;  /* 0x0000763208157816 */ /* 0x000fc60000000015 */
[----:B------:R-:W-:Y:S01]  /*3350*/  IMAD.WIDE R8, R18, R27, UR10 ;  /* 0x0000000a12087e25 */ /* 0x000fe2000f8e021b */
[----:B------:R0:W-:Y:S04]  /*3360*/  STG.E.U16 desc[UR16][R4.64], R20 ;  /* 0x0000001404007986 */ /* 0x0001e8000c101510 */
[----:B------:R0:W-:Y:S04]  /*3370*/  STG.E.U16 desc[UR16][R6.64], R21 ;  /* 0x0000001506007986 */ /* 0x0001e8000c101510 */
[----:B------:R0:W-:Y:S02]  /*3380*/  STG.E.U16 desc[UR16][R8.64], R22 ;  /* 0x0000001608007986 */ /* 0x0001e4000c101510 */
.L_x_42:
[----:B------:R-:W-:Y:S05]  /*3390*/  BSYNC.RECONVERGENT B0 ;  /* 0x0000000000007941 */ /* 0x000fea0003800200 */
.L_x_41:
[----:B------:R-:W-:Y:S04]  /*33a0*/  BSSY.RECONVERGENT B0, `(.L_x_43) ;  /* 0x0000019000007945 */ /* 0x000fe80003800200 */
[----:B------:R-:W-:Y:S05]  /*33b0*/  @P1 BRA `(.L_x_44) ;  /* 0x00000000005c1947 */ /* 0x000fea0003800000 */
[----:B0-----:R-:W0:Y:S01]  /*33c0*/  MUFU.RCP R4, UR21 ;  /* 0x0000001500047d08 */ /* 0x001e220008001000 */
[----:B------:R-:W-:Y:S01]  /*33d0*/  HFMA2 R9, -RZ, RZ, 0, 1.1920928955078125e-07 ;  /* 0x00000002ff097431 */ /* 0x000fe200000001ff */
[----:B------:R-:W-:Y:S01]  /*33e0*/  IADD3 R7, PT, PT, R25, UR4, RZ ;  /* 0x0000000419077c10 */ /* 0x000fe2000fffe0ff */
[----:B------:R-:W-:-:S03]  /*33f0*/  HFMA2 R21, -RZ, RZ, 0, 1.1920928955078125e-07 ;  /* 0x00000002ff157431 */ /* 0x000fc600000001ff */
[----:B------:R-:W-:Y:S02]  /*3400*/  IADD3 R8, PT, PT, R7, UR15, RZ ;  /* 0x0000000f07087c10 */ /* 0x000fe4000fffe0ff */
[----:B------:R-:W1:Y:S01]  /*3410*/  MUFU.RCP R6, UR20 ;  /* 0x0000001400067d08 */ /* 0x000e620008001000 */
[----:B------:R-:W-:Y:S01]  /*3420*/  MOV R7, 0x2 ;  /* 0x0000000200077802 */ /* 0x000fe20000000f00 */
[----:B0-----:R-:W-:Y:S01]  /*3430*/  FMUL.FTZ R4, R13, R4 ;  /* 0x000000040d047220 */ /* 0x001fe20000410000 */
[----:B------:R-:W-:-:S04]  /*3440*/  F2FP.F16.F32.PACK_AB R13, RZ, R13 ;  /* 0x0000000dff0d723e */ /* 0x000fc800000000ff */
[----:B------:R-:W-:Y:S01]  /*3450*/  PRMT R18, R13, 0x7610, R18 ;  /* 0x000076100d127816 */ /* 0x000fe20000000012 */
[----:B------:R-:W0:Y:S01]  /*3460*/  MUFU.SQRT R4, R4 ;  /* 0x0000000400047308 */ /* 0x000e220000002000 */
[----:B-1----:R-:W-:Y:S01]  /*3470*/  FMUL.FTZ R6, R11, R6 ;  /* 0x000000060b067220 */ /* 0x002fe20000410000 */
[----:B0-----:R-:W-:-:S06]  /*3480*/  FADD.FTZ R5, R4, UR19 ;  /* 0x0000001304057e21 */ /* 0x001fcc0008010000 */
[----:B------:R-:W0:Y:S02]  /*3490*/  MUFU.RCP R5, R5 ;  /* 0x0000000500057308 */ /* 0x000e240000001000 */
[----:B0-----:R-:W-:Y:S01]  /*34a0*/  FMUL.FTZ R6, R6, R5 ;  /* 0x0000000506067220 */ /* 0x001fe20000410000 */
[----:B------:R-:W-:-:S04]  /*34b0*/  IMAD.WIDE R4, R8, R9, UR6 ;  /* 0x0000000608047e25 */ /* 0x000fc8000f8e0209 */
[----:B------:R-:W-:Y:S01]  /*34c0*/  F2FP.F16.F32.PACK_AB R11, R11, R6 ;  /* 0x000000060b0b723e */ /* 0x000fe200000000ff */
[----:B------:R-:W-:-:S03]  /*34d0*/  IMAD.WIDE R6, R8, R7, UR8 ;  /* 0x0000000808067e25 */ /* 0x000fc6000f8e0207 */
[----:B------:R-:W-:Y:S01]  /*34e0*/  PRMT R13, R11, 0x7632, R13 ;  /* 0x000076320b0d7816 */ /* 0x000fe2000000000d */
[----:B------:R-:W-:Y:S01]  /*34f0*/  IMAD.WIDE R8, R8, R21, UR10 ;  /* 0x0000000a08087e25 */ /* 0x000fe2000f8e0215 */
[----:B------:R1:W-:Y:S04]  /*3500*/  STG.E.U16 desc[UR16][R4.64], R11 ;  /* 0x0000000b04007986 */ /* 0x0003e8000c101510 */
[----:B------:R1:W-:Y:S04]  /*3510*/  STG.E.U16 desc[UR16][R6.64], R13 ;  /* 0x0000000d06007986 */ /* 0x0003e8000c101510 */
[----:B------:R1:W-:Y:S02]  /*3520*/  STG.E.U16 desc[UR16][R8.64], R18 ;  /* 0x0000001208007986 */ /* 0x0003e4000c101510 */
.L_x_44:
[----:B------:R-:W-:Y:S05]  /*3530*/  BSYNC.RECONVERGENT B0 ;  /* 0x0000000000007941 */ /* 0x000fea0003800200 */
.L_x_43:
[----:B------:R-:W-:Y:S04]  /*3540*/  BSSY.RECONVERGENT B0, `(.L_x_45) ;  /* 0x0000016000007945 */ /* 0x000fe80003800200 */
[----:B------:R-:W-:Y:S05]  /*3550*/  @P2 BRA `(.L_x_46) ;  /* 0x0000000000502947 */ /* 0x000fea0003800000 */
[----:B01----:R-:W0:Y:S01]  /*3560*/  MUFU.RCP R4, UR21 ;  /* 0x0000001500047d08 */ /* 0x003e220008001000 */
[----:B------:R-:W-:Y:S01]  /*3570*/  HFMA2 R9, -RZ, RZ, 0, 1.1920928955078125e-07 ;  /* 0x00000002ff097431 */ /* 0x000fe200000001ff */
[----:B------:R-:W-:Y:S02]  /*3580*/  MOV R7, 0x2 ;  /* 0x0000000200077802 */ /* 0x000fe40000000f00 */
[----:B------:R-:W-:-:S04]  /*3590*/  MOV R11, 0x2 ;  /* 0x00000002000b7802 */ /* 0x000fc80000000f00 */
[----:B------:R-:W1:Y:S01]  /*35a0*/  MUFU.RCP R5, UR20 ;  /* 0x0000001400057d08 */ /* 0x000e620008001000 */
[----:B0-----:R-:W-:Y:S01]  /*35b0*/  FMUL.FTZ R4, R19, R4 ;  /* 0x0000000413047220 */ /* 0x001fe20000410000 */
[----:B------:R-:W-:-:S06]  /*35c0*/  F2FP.F16.F32.PACK_AB R19, RZ, R19 ;  /* 0x00000013ff13723e */ /* 0x000fcc00000000ff */
        /* <DEDUP_REMOVED lines=13> */
.L_x_46:
[----:B------:R-:W-:Y:S05]  /*36a0*/  BSYNC.RECONVERGENT B0 ;  /* 0x0000000000007941 */ /* 0x000fea0003800200 */
.L_x_45:
[----:B------:R-:W-:Y:S01]  /*36b0*/  BSSY.RECONVERGENT B0, `(.L_x_47) ;  /* 0x000001a000007945 */ /* 0x000fe20003800200 */
[----:B------:R-:W-:Y:S01]  /*36c0*/  FFMA.FTZ R10, R10, UR18, R3 ;  /* 0x000000120a0a7c23 */ /* 0x000fe20008010003 */
[----:B012---:R-:W-:Y:S02]  /*36d0*/  FFMA.FTZ R4, R17, R2, R12 ;  /* 0x0000000211047223 */ /* 0x007fe4000001000c */
[----:B------:R-:W-:Y:S05]  /*36e0*/  @P3 BRA `(.L_x_48) ;  /* 0x0000000000583947 */ /* 0x000fea0003800000 */
[----:B------:R-:W0:Y:S01]  /*36f0*/  MUFU.RCP R3, UR21 ;  /* 0x0000001500037d08 */ /* 0x000e220008001000 */
[----:B------:R-:W-:Y:S01]  /*3700*/  HFMA2 R8, -RZ, RZ, 0, 1.1920928955078125e-07 ;  /* 0x00000002ff087431 */ /* 0x000fe200000001ff */
[----:B------:R-:W-:Y:S01]  /*3710*/  MOV R12, 0x2 ;  /* 0x00000002000c7802 */ /* 0x000fe20000000f00 */
[----:B0-----:R-:W-:Y:S01]  /*3720*/  FMUL.FTZ R2, R4, R3 ;  /* 0x0000000304027220 */ /* 0x001fe20000410000 */
[----:B------:R-:W-:-:S04]  /*3730*/  F2FP.F16.F32.PACK_AB R4, RZ, R4 ;  /* 0x00000004ff04723e */ /* 0x000fc800000000ff */
[----:B------:R-:W0:Y:S01]  /*3740*/  MUFU.RCP R3, UR20 ;  /* 0x0000001400037d08 */ /* 0x000e220008001000 */
[----:B------:R-:W-:Y:S01]  /*3750*/  PRMT R11, R4, 0x7610, R11 ;  /* 0x00007610040b7816 */ /* 0x000fe2000000000b */
[----:B------:R-:W-:-:S06]  /*3760*/  IMAD.WIDE R4, R15, R12, UR8 ;  /* 0x000000080f047e25 */ /* 0x000fcc000f8e020c */
[----:B------:R-:W1:Y:S01]  /*3770*/  MUFU.SQRT R2, R2 ;  /* 0x0000000200027308 */ /* 0x000e620000002000 */
[----:B0-----:R-:W-:Y:S01]  /*3780*/  FMUL.FTZ R3, R10, R3 ;  /* 0x000000030a037220 */ /* 0x001fe20000410000 */
[----:B-1----:R-:W-:-:S06]  /*3790*/  FADD.FTZ R6, R2, UR19 ;  /* 0x0000001302067e21 */ /* 0x002fcc0008010000 */
[----:B------:R-:W0:Y:S02]  /*37a0*/  MUFU.RCP R6, R6 ;  /* 0x0000000600067308 */ /* 0x000e240000001000 */
[----:B0-----:R-:W-:-:S05]  /*37b0*/  FMUL.FTZ R3, R3, R6 ;  /* 0x0000000603037220 */ /* 0x001fca0000410000 */
[----:B------:R-:W-:Y:S01]  /*37c0*/  F2FP.F16.F32.PACK_AB R7, R10, R3 ;  /* 0x000000030a07723e */ /* 0x000fe200000000ff */
[----:B------:R-:W-:Y:S02]  /*37d0*/  HFMA2 R10, -RZ, RZ, 0, 1.1920928955078125e-07 ;  /* 0x00000002ff0a7431 */ /* 0x000fe400000001ff */
[----:B------:R-:W-:Y:S01]  /*37e0*/  IMAD.WIDE R2, R15, R8, UR6 ;  /* 0x000000060f027e25 */ /* 0x000fe2000f8e0208 */
[C---:B------:R-:W-:Y:S02]  /*37f0*/  PRMT R8, R7.reuse, 0x7610, R8 ;  /* 0x0000761007087816 */ /* 0x040fe40000000008 */
[----:B------:R-:W-:-:S03]  /*3800*/  PRMT R9, R7, 0x7632, R9 ;  /* 0x0000763207097816 */ /* 0x000fc60000000009 */
[----:B------:R0:W-:Y:S01]  /*3810*/  STG.E.U16 desc[UR16][R2.64], R8 ;  /* 0x0000000802007986 */ /* 0x0001e2000c101510 */
[----:B------:R-:W-:-:S03]  /*3820*/  IMAD.WIDE R6, R15, R10, UR10 ;  /* 0x0000000a0f067e25 */ /* 0x000fc6000f8e020a */
[----:B------:R0:W-:Y:S04]  /*3830*/  STG.E.U16 desc[UR16][R4.64], R9 ;  /* 0x0000000904007986 */ /* 0x0001e8000c101510 */
[----:B------:R0:W-:Y:S02]  /*3840*/  STG.E.U16 desc[UR16][R6.64], R11 ;  /* 0x0000000b06007986 */ /* 0x0001e4000c101510 */
.L_x_48:
[----:B------:R-:W-:Y:S05]  /*3850*/  BSYNC.RECONVERGENT B0 ;  /* 0x0000000000007941 */ /* 0x000fea0003800200 */
.L_x_47:
[----:B------:R-:W-:-:S04]  /*3860*/  ULEA UR4, UR15, UR4, 0x2 ;  /* 0x000000040f047291 */ /* 0x000fc8000f8e10ff */
[----:B------:R-:W-:-:S09]  /*3870*/  UISETP.GE.AND UP0, UPT, UR4, UR5, UPT ;  /* 0x000000050400728c */ /* 0x000fd2000bf06270 */
[----:B------:R-:W-:Y:S05]  /*3880*/  BRA.U !UP0, `(.L_x_49) ;  /* 0xfffffff108907547 */ /* 0x000fea000b83ffff */
[----:B------:R-:W-:Y:S05]  /*3890*/  EXIT ;  /* 0x000000000000794d */ /* 0x000fea0003800000 */
.L_x_10:
[----:B------:R-:W0:Y:S01]  /*38a0*/  S2R R6, SR_TID.X ;  /* 0x0000000000067919 */ /* 0x000e220000002100 */
[----:B------:R-:W-:-:S04]  /*38b0*/  UISETP.LT.AND UP0, UPT, UR4, UR14, UPT ;  /* 0x0000000e0400728c */ /* 0x000fc8000bf01270 */
[----:B------:R-:W-:Y:S01]  /*38c0*/  USEL UR5, UR4, UR14, UP0 ;  /* 0x0000000e04057287 */ /* 0x000fe20008000000 */
[----:B0-----:R-:W-:-:S05]  /*38d0*/  SHF.L.U32 R2, R6, 0x2, RZ ;  /* 0x0000000206027819 */ /* 0x001fca00000006ff */
[----:B------:R-:W-:-:S13]  /*38e0*/  ISETP.LT.AND P0, PT, R2, UR5, PT ;  /* 0x0000000502007c0c */ /* 0x000fda000bf01270 */
[----:B------:R-:W-:Y:S05]  /*38f0*/  @!P0 EXIT ;  /* 0x000000000000894d */ /* 0x000fea0003800000 */
[----:B------:R-:W0:Y:S01]  /*3900*/  LDCU UR5, c[0x0][0xf94] ;  /* 0x0001f280ff0577ac */ /* 0x000e220008000800 */
[----:B------:R-:W-:-:S04]  /*3910*/  UISETP.LT.U32.AND UP0, UPT, UR4, UR14, UPT ;  /* 0x0000000e0400728c */ /* 0x000fc8000bf01070 */
[----:B------:R-:W-:Y:S02]  /*3920*/  USEL UR4, UR4, UR14, UP0 ;  /* 0x0000000e04047287 */ /* 0x000fe40008000000 */
[----:B0-----:R-:W-:-:S09]  /*3930*/  UISETP.NE.AND UP0, UPT, UR5, URZ, UPT ;  /* 0x000000ff0500728c */ /* 0x001fd2000bf05270 */
[----:B------:R-:W-:Y:S05]  /*3940*/  BRA.U !UP0, `(.L_x_50) ;  /* 0x00000009089c7547 */ /* 0x000fea000b800000 */
[----:B------:R-:W0:Y:S01]  /*3950*/  LDC R7, c[0x0][0xf80] ;  /* 0x0003e000ff077b82 */ /* 0x000e220000000800 */
[----:B------:R-:W1:Y:S01]  /*3960*/  LDCU UR14, c[0x0][0xf98] ;  /* 0x0001f300ff0e77ac */ /* 0x000e620008000800 */
[----:B------:R-:W2:Y:S01]  /*3970*/  MUFU.RCP R0, R0 ;  /* 0x0000000000007308 */ /* 0x000ea20000001000 */
[----:B------:R-:W-:Y:S01]  /*3980*/  BSSY.RECONVERGENT B0, `(.L_x_51) ;  /* 0x00000a2000007945 */ /* 0x000fe20003800200 */
[----:B------:R-:W3:Y:S01]  /*3990*/  LDCU UR15, c[0x0][0xf98] ;  /* 0x0001f300ff0f77ac */ /* 0x000ee20008000800 */
[----:B------:R-:W4:Y:S01]  /*39a0*/  LDCU.64 UR18, c[0x0][0xf88] ;  /* 0x0001f100ff1277ac */ /* 0x000f220008000a00 */
[----:B------:R-:W0:Y:S01]  /*39b0*/  LDCU UR5, c[0x0][0x360] ;  /* 0x00006c00ff0577ac */ /* 0x000e220008000800 */
[----:B------:R-:W0:Y:S01]  /*39c0*/  LDCU.64 UR20, c[0x0][0xf80] ;  /* 0x0001f000ff1477ac */ /* 0x000e220008000a00 */
[----:B-1----:R-:W-:Y:S02]  /*39d0*/  FSETP.NEU.FTZ.AND P0, PT, RZ, UR14, PT ;  /* 0x0000000eff007c0b */ /* 0x002fe4000bf1d000 */
[----:B---3--:R-:W-:Y:S01]  /*39e0*/  FSETP.NEU.FTZ.AND P1, PT, RZ, UR15, PT ;  /* 0x0000000fff007c0b */ /* 0x008fe2000bf3d000 */
[----:B0-----:R-:W-:Y:S01]  /*39f0*/  FADD.FTZ R7, -R7, 1 ;  /* 0x3f80000007077421 */ /* 0x001fe20000010100 */
[----:B----4-:R-:W0:Y:S01]  /*3a00*/  MUFU.RCP R5, UR18 ;  /* 0x0000001200057d08 */ /* 0x010e220008001000 */
[----:B------:R-:W1:Y:S07]  /*3a10*/  LDCU UR18, c[0x0][0xf7c] ;  /* 0x0001ef80ff1277ac */ /* 0x000e6e0008000800 */
[----:B------:R-:W3:Y:S01]  /*3a20*/  MUFU.RCP R4, UR19 ;  /* 0x0000001300047d08 */ /* 0x000ee20008001000 */
[----:B--2---:R-:W4:Y:S02]  /*3a30*/  LDCU UR19, c[0x0][0xf90] ;  /* 0x0001f200ff1377ac */ /* 0x004f240008000800 */
.L_x_54:
[----:B------:R-:W-:Y:S01]  /*3a40*/  MOV R17, 0x8 ;  /* 0x0000000800117802 */ /* 0x000fe20000000f00 */
[----:B------:R-:W-:Y:S01]  /*3a50*/  HFMA2 R13, -RZ, RZ, 0, 4.76837158203125e-07 ;  /* 0x00000008ff0d7431 */ /* 0x000fe200000001ff */
[----:B------:R-:W-:-:S03]  /*3a60*/  MOV R11, 0x8 ;  /* 0x00000008000b7802 */ /* 0x000fc60000000f00 */
[----:B------:R-:W-:-:S04]  /*3a70*/  @P0 IMAD.WIDE R16, R6, R17, UR12 ;  /* 0x0000000c06100e25 */ /* 0x000fc8000f8e0211 */
[----:B------:R-:W-:Y:S02]  /*3a80*/  HFMA2 R3, -RZ, RZ, 0, 4.76837158203125e-07 ;  /* 0x00000008ff037431 */ /* 0x000fe400000001ff */
[----:B------:R-:W2:Y:S01]  /*3a90*/  @P0 LDG.E.64 R16, desc[UR16][R16.64] ;  /* 0x0000001010100981 */ /* 0x000ea2000c1e1b00 */
[----:B------:R-:W-:-:S04]  /*3aa0*/  IMAD.WIDE R12, R6, R13, UR6 ;  /* 0x00000006060c7e25 */ /* 0x000fc8000f8e020d */
[C---:B------:R-:W-:Y:S02]  /*3ab0*/  IMAD.WIDE R10, R6.reuse, R11, UR8 ;  /* 0x00000008060a7e25 */ /* 0x040fe4000f8e020b */
[----:B------:R-:W5:Y:S02]  /*3ac0*/  LDG.E.64 R12, desc[UR16][R12.64] ;  /* 0x000000100c0c7981 */ /* 0x000f64000c1e1b00 */
[----:B------:R-:W-:Y:S02]  /*3ad0*/  IMAD.WIDE R2, R6, R3, UR10 ;  /* 0x0000000a06027e25 */ /* 0x000fe4000f8e0203 */
[----:B------:R-:W3:Y:S04]  /*3ae0*/  LDG.E.64 R10, desc[UR16][R10.64] ;  /* 0x000000100a0a7981 */ /* 0x000ee8000c1e1b00 */
[----:B------:R-:W4:Y:S01]  /*3af0*/  LDG.E.64 R8, desc[UR16][R2.64] ;  /* 0x0000001002087981 */ /* 0x000f22000c1e1b00 */
[----:B--2---:R-:W-:-:S02]  /*3b00*/  @P0 PRMT R15, R15, 0x5410, R16 ;  /* 0x000054100f0f0816 */ /* 0x004fc40000000010 */
[--C-:B------:R-:W-:Y:S02]  /*3b10*/  @P0 SHF.R.U64 R20, R16, 0x10, R17.reuse ;  /* 0x0000001010140819 */ /* 0x100fe40000001211 */
[----:B------:R-:W-:Y:S02]  /*3b20*/  @P0 SHF.R.U32.HI R14, RZ, 0x10, R17 ;  /* 0x00000010ff0e0819 */ /* 0x000fe40000011611 */
[----:B------:R-:W-:Y:S02]  /*3b30*/  @P0 PRMT R19, R17, 0x7610, R19 ;  /* 0x0000761011130816 */ /* 0x000fe40000000013 */
[----:B------:R-:W-:Y:S02]  /*3b40*/  @P0 PRMT R15, R20, 0x7610, R15 ;  /* 0x00007610140f0816 */ /* 0x000fe4000000000f */
[----:B------:R-:W-:Y:S02]  /*3b50*/  @P0 PRMT R18, R14, 0x7610, R18 ;  /* 0x000076100e120816 */ /* 0x000fe40000000012 */
[----:B------:R-:W-:-:S02]  /*3b60*/  PLOP3.LUT P0, PT, P1, PT, PT, 0x80, 0x8 ;  /* 0x000000000008781c */ /* 0x000fc40000f0f070 */
[----:B-----5:R-:W-:Y:S02]  /*3b70*/  SHF.R.U32.HI R16, RZ, 0x10, R13 ;  /* 0x00000010ff107819 */ /* 0x020fe4000001160d */
[--C-:B---3--:R-:W-:Y:S02]  /*3b80*/  SHF.R.U64 R14, R10, 0x10, R11.reuse ;  /* 0x000000100a0e7819 */ /* 0x108fe4000000120b */
[----:B------:R-:W-:Y:S02]  /*3b90*/  PRMT R16, R16, 0x5410, R16 ;  /* 0x0000541010107816 */ /* 0x000fe40000000010 */
[----:B------:R-:W-:Y:S02]  /*3ba0*/  SHF.R.U32.HI R17, RZ, 0x10, R11 ;  /* 0x00000010ff117819 */ /* 0x000fe4000001160b */
[--C-:B----4-:R-:W-:Y:S02]  /*3bb0*/  SHF.R.U64 R20, R8, 0x10, R9.reuse ;  /* 0x0000001008147819 */ /* 0x110fe40000001209 */
[----:B------:R-:W-:-:S02]  /*3bc0*/  SHF.R.U32.HI R22, RZ, 0x10, R9 ;  /* 0x00000010ff167819 */ /* 0x000fc40000011609 */
[----:B------:R-:W-:Y:S02]  /*3bd0*/  PRMT R18, R18, 0x5410, R14 ;  /* 0x0000541012127816 */ /* 0x000fe4000000000e */
[----:B------:R-:W-:Y:S02]  /*3be0*/  SHF.R.U64 R21, R12, 0x10, R13 ;  /* 0x000000100c157819 */ /* 0x000fe4000000120d */
[----:B------:R-:W-:Y:S02]  /*3bf0*/  PRMT R16, R17, 0x7610, R16 ;  /* 0x0000761011107816 */ /* 0x000fe40000000010 */
[----:B------:R-:W-:Y:S01]  /*3c00*/  PRMT R14, R22, 0x5410, R20 ;  /* 0x00005410160e7816 */ /* 0x000fe20000000014 */
[----:B------:R-:W-:Y:S06]  /*3c10*/  @P0 BRA `(.L_x_52) ;  /* 0x0000000000400947 */ /* 0x000fec0003800000 */
[----:B------:R-:W-:Y:S01]  /*3c20*/  HADD2.F32 R17, -RZ, R12.H0_H0 ;  /* 0x2000000cff117230 */ /* 0x000fe20000004100 */
[----:B------:R-:W-:Y:S01]  /*3c30*/  MOV R15, RZ ;  /* 0x000000ff000f7202 */ /* 0x000fe20000000f00 */
[----:B------:R-:W-:Y:S01]  /*3c40*/  HADD2.F32 R12, -RZ, R8.H0_H0 ;  /* 0x20000008ff0c7230 */ /* 0x000fe20000004100 */
[----:B------:R-:W-:Y:S01]  /*3c50*/  MOV R8, RZ ;  /* 0x000000ff00087202 */ /* 0x000fe20000000f00 */
[----:B------:R-:W-:Y:S01]  /*3c60*/  HADD2.F32 R20, -RZ, R18.H1_H1 ;  /* 0x30000012ff147230 */ /* 0x000fe20000004100 */
[----:B------:R-:W-:Y:S01]  /*3c70*/  CS2R R18, SRZ ;  /* 0x0000000000127805 */ /* 0x000fe2000001ff00 */
[----:B------:R-:W-:Y:S02]  /*3c80*/  HADD2.F32 R23, -RZ, R16.H1_H1 ;  /* 0x30000010ff177230 */ /* 0x000fe40000004100 */
[----:B------:R-:W-:Y:S02]  /*3c90*/  HADD2.F32 R13, -RZ, R13.H0_H0 ;  /* 0x2000000dff0d7230 */ /* 0x000fe40000004100 */
[----:B------:R-:W-:-:S02]  /*3ca0*/  HADD2.F32 R10, -RZ, R10.H0_H0 ;  /* 0x2000000aff0a7230 */ /* 0x000fc40000004100 */
[----:B------:R-:W-:Y:S02]  /*3cb0*/  HADD2.F32 R11, -RZ, R11.H0_H0 ;  /* 0x2000000bff0b7230 */ /* 0x000fe40000004100 */
[----:B------:R-:W-:Y:S02]  /*3cc0*/  HADD2.F32 R9, -RZ, R9.H0_H0 ;  /* 0x20000009ff097230 */ /* 0x000fe40000004100 */
[----:B------:R-:W-:Y:S02]  /*3cd0*/  HADD2.F32 R21, -RZ, R21.H0_H0 ;  /* 0x20000015ff157230 */ /* 0x000fe40000004100 */
[----:B------:R-:W-:Y:S02]  /*3ce0*/  HADD2.F32 R22, -RZ, R14.H1_H1 ;  /* 0x3000000eff167230 */ /* 0x000fe40000004100 */
[----:B------:R-:W-:Y:S02]  /*3cf0*/  HADD2.F32 R16, -RZ, R16.H0_H0 ;  /* 0x20000010ff107230 */ /* 0x000fe40000004100 */
[----:B------:R-:W-:Y:S01]  /*3d00*/  HADD2.F32 R24, -RZ, R14.H0_H0 ;  /* 0x2000000eff187230 */ /* 0x000fe20000004100 */
[----:B------:R-:W-:Y:S06]  /*3d10*/  BRA `(.L_x_53) ;  /* 0x0000000000407947 */ /* 0x000fec0003800000 */
.L_x_52:
[----:B------:R-:W-:Y:S02]  /*3d20*/  HADD2.F32 R17, -RZ, R12.H0_H0 ;  /* 0x2000000cff117230 */ /* 0x000fe40000004100 */
[----:B------:R-:W-:Y:S02]  /*3d30*/  HADD2.F32 R12, -RZ, R8.H0_H0 ;  /* 0x20000008ff0c7230 */ /* 0x000fe40000004100 */
[----:B------:R-:W-:Y:S02]  /*3d40*/  HADD2.F32 R8, -RZ, R15.H1_H1 ;  /* 0x3000000fff087230 */ /* 0x000fe40000004100 */
[----:B------:R-:W-:Y:S02]  /*3d50*/  HADD2.F32 R20, -RZ, R18.H1_H1 ;  /* 0x30000012ff147230 */ /* 0x000fe40000004100 */
[----:B------:R-:W-:Y:S02]  /*3d60*/  HADD2.F32 R23, -RZ, R16.H1_H1 ;  /* 0x30000010ff177230 */ /* 0x000fe40000004100 */
[----:B------:R-:W-:-:S02]  /*3d70*/  HADD2.F32 R13, -RZ, R13.H0_H0 ;  /* 0x2000000dff0d7230 */ /* 0x000fc40000004100 */
[----:B------:R-:W-:Y:S02]  /*3d80*/  HADD2.F32 R10, -RZ, R10.H0_H0 ;  /* 0x2000000aff0a7230 */ /* 0x000fe40000004100 */
[----:B------:R-:W-:Y:S02]  /*3d90*/  HADD2.F32 R11, -RZ, R11.H0_H0 ;  /* 0x2000000bff0b7230 */ /* 0x000fe40000004100 */
[----:B------:R-:W-:Y:S02]  /*3da0*/  HADD2.F32 R9, -RZ, R9.H0_H0 ;  /* 0x20000009ff097230 */ /* 0x000fe40000004100 */
[----:B------:R-:W-:Y:S02]  /*3db0*/  HADD2.F32 R21, -RZ, R21.H0_H0 ;  /* 0x20000015ff157230 */ /* 0x000fe40000004100 */
[----:B------:R-:W-:Y:S02]  /*3dc0*/  HADD2.F32 R15, -RZ, R15.H0_H0 ;  /* 0x2000000fff0f7230 */ /* 0x000fe40000004100 */
[----:B------:R-:W-:-:S02]  /*3dd0*/  HADD2.F32 R22, -RZ, R14.H1_H1 ;  /* 0x3000000eff167230 */ /* 0x000fc40000004100 */
[----:B------:R-:W-:Y:S02]  /*3de0*/  HADD2.F32 R19, -RZ, R19.H0_H0 ;  /* 0x20000013ff137230 */ /* 0x000fe40000004100 */
[----:B------:R-:W-:Y:S02]  /*3df0*/  HADD2.F32 R18, -RZ, R18.H0_H0 ;  /* 0x20000012ff127230 */ /* 0x000fe40000004100 */
[----:B------:R-:W-:Y:S02]  /*3e00*/  HADD2.F32 R16, -RZ, R16.H0_H0 ;  /* 0x20000010ff107230 */ /* 0x000fe40000004100 */
[----:B------:R-:W-:-:S07]  /*3e10*/  HADD2.F32 R24, -RZ, R14.H0_H0 ;  /* 0x2000000eff187230 */ /* 0x000fce0000004100 */
.L_x_53:
[----:B------:R-:W-:Y:S01]  /*3e20*/  FMUL.FTZ R28, R0, R17 ;  /* 0x00000011001c7220 */ /* 0x000fe20000410000 */
[----:B------:R-:W-:Y:S01]  /*3e30*/  FMUL.FTZ R17, R12, UR20 ;  /* 0x000000140c117c20 */ /* 0x000fe20008410000 */
[----:B------:R-:W-:Y:S01]  /*3e40*/  FMUL.FTZ R27, R22, UR20 ;  /* 0x00000014161b7c20 */ /* 0x000fe20008410000 */
[----:B------:R-:W-:Y:S01]  /*3e50*/  FMUL.FTZ R22, R0, R13 ;  /* 0x0000000d00167220 */ /* 0x000fe20000410000 */
[----:B------:R-:W-:Y:S01]  /*3e60*/  FMUL.FTZ R12, R7, R28 ;  /* 0x0000001c070c7220 */ /* 0x000fe20000410000 */
[----:B------:R-:W-:Y:S02]  /*3e70*/  FMUL.FTZ R13, R9, UR20 ;  /* 0x00000014090d7c20 */ /* 0x000fe40008410000 */
[C---:B------:R-:W-:Y:S01]  /*3e80*/  FMUL.FTZ R26, R7.reuse, R22 ;  /* 0x00000016071a7220 */ /* 0x040fe20000410000 */
[----:B------:R-:W-:Y:S01]  /*3e90*/  FFMA.FTZ R17, R28, R12, R17 ;  /* 0x0000000c1c117223 */ /* 0x000fe20000010011 */
[----:B------:R-:W-:Y:S02]  /*3ea0*/  FMUL.FTZ R12, R0, R21 ;  /* 0x00000015000c7220 */ /* 0x000fe40000410000 */
[----:B------:R-:W-:Y:S01]  /*3eb0*/  FFMA.FTZ R29, R22, R26, R13 ;  /* 0x0000001a161d7223 */ /* 0x000fe2000001000d */
[----:B-1----:R-:W-:Y:S01]  /*3ec0*/  FMUL.FTZ R13, R10, UR18 ;  /* 0x000000120a0d7c20 */ /* 0x002fe20008410000 */
[----:B------:R-:W-:Y:S01]  /*3ed0*/  FMUL.FTZ R14, R7, R12 ;  /* 0x0000000c070e7220 */ /* 0x000fe20000410000 */
[----:B------:R-:W-:Y:S01]  /*3ee0*/  FMUL.FTZ R26, R0, R23 ;  /* 0x00000017001a7220 */ /* 0x000fe20000410000 */
[----:B------:R-:W-:Y:S01]  /*3ef0*/  FMUL.FTZ R25, R17, R4 ;  /* 0x0000000411197220 */ /* 0x000fe20000410000 */
[----:B------:R-:W-:Y:S01]  /*3f00*/  FFMA.FTZ R28, R28, UR21, R13 ;  /* 0x000000151c1c7c23 */ /* 0x000fe2000801000d */
[----:B------:R-:W-:Y:S01]  /*3f10*/  FFMA.FTZ R27, R12, R14, R27 ;  /* 0x0000000e0c1b7223 */ /* 0x000fe2000001001b */
[----:B------:R-:W-:Y:S01]  /*3f20*/  FMUL.FTZ R13, R24, UR20 ;  /* 0x00000014180d7c20 */ /* 0x000fe20008410000 */
[----:B------:R-:W-:Y:S01]  /*3f30*/  FMUL.FTZ R23, R7, R26 ;  /* 0x0000001a07177220 */ /* 0x000fe20000410000 */
[----:B------:R-:W-:Y:S01]  /*3f40*/  F2F.F16.F32 R10, R29 ;  /* 0x0000001d000a7304 */ /* 0x000fe20000200800 */
[----:B------:R-:W-:-:S07]  /*3f50*/  FMUL.FTZ R9, R27, R4 ;  /* 0x000000041b097220 */ /* 0x000fce0000410000 */
[----:B------:R1:W-:Y:S08]  /*3f60*/  F2F.F16.F32 R14, R27 ;  /* 0x0000001b000e7304 */ /* 0x0003f00000200800 */
[----:B------:R2:W3:Y:S01]  /*3f70*/  MUFU.SQRT R21, R25 ;  /* 0x0000001900157308 */ /* 0x0004e20000002000 */
[----:B-1----:R-:W-:Y:S01]  /*3f80*/  FMUL.FTZ R27, R29, R4 ;  /* 0x000000041d1b7220 */ /* 0x002fe20000410000 */
[----:B------:R-:W-:-:S06]  /*3f90*/  FFMA.FTZ R29, R26, R23, R13 ;  /* 0x000000171a1d7223 */ /* 0x000fcc000001000d */
[----:B------:R-:W1:Y:S01]  /*3fa0*/  MUFU.SQRT R9, R9 ;  /* 0x0000000900097308 */ /* 0x000e620000002000 */
[----:B--2---:R-:W-:-:S07]  /*3fb0*/  FMUL.FTZ R25, R29, R4 ;  /* 0x000000041d197220 */ /* 0x004fce0000410000 */
[----:B------:R-:W2:Y:S01]  /*3fc0*/  MUFU.SQRT R27, R27 ;  /* 0x0000001b001b7308 */ /* 0x000ea20000002000 */
[----:B---3--:R-:W-:-:S07]  /*3fd0*/  FADD.FTZ R24, R21, UR19 ;  /* 0x0000001315187e21 */ /* 0x008fce0008010000 */
[----:B------:R-:W3:Y:S01]  /*3fe0*/  MUFU.SQRT R25, R25 ;  /* 0x0000001900197308 */ /* 0x000ee20000002000 */
[----:B-1----:R-:W-:-:S07]  /*3ff0*/  FADD.FTZ R23, R9, UR19 ;  /* 0x0000001309177e21 */ /* 0x002fce0008010000 */
[----:B------:R-:W1:Y:S01]  /*4000*/  MUFU.RCP R24, R24 ;  /* 0x0000001800187308 */ /* 0x000e620000001000 */
[----:B--2---:R-:W-:Y:S01]  /*4010*/  FADD.FTZ R21, R27, UR19 ;  /* 0x000000131b157e21 */ /* 0x004fe20008010000 */
[----:B------:R-:W-:-:S04]  /*4020*/  FMUL.FTZ R27, R11, UR18 ;  /* 0x000000120b1b7c20 */ /* 0x000fc80008410000 */
[----:B------:R-:W-:Y:S01]  /*4030*/  FFMA.FTZ R22, R22, UR21, R27 ;  /* 0x0000001516167c23 */ /* 0x000fe2000801001b */
[----:B0-----:R-:W-:Y:S01]  /*4040*/  FMUL.FTZ R27, R28, R5 ;  /* 0x000000051c1b7220 */ /* 0x001fe20000410000 */
[----:B------:R-:W-:Y:S01]  /*4050*/  MUFU.RCP R21, R21 ;  /* 0x0000001500157308 */ /* 0x000fe20000001000 */
[----:B---3--:R-:W-:Y:S01]  /*4060*/  FADD.FTZ R9, R25, UR19 ;  /* 0x0000001319097e21 */ /* 0x008fe20008010000 */
[----:B------:R-:W-:-:S04]  /*4070*/  FMUL.FTZ R25, R20, UR18 ;  /* 0x0000001214197c20 */ /* 0x000fc80008410000 */
[----:B------:R-:W-:Y:S02]  /*4080*/  FFMA.FTZ R25, R12, UR21, R25 ;  /* 0x000000150c197c23 */ /* 0x000fe40008010019 */
[----:B------:R-:W-:Y:S01]  /*4090*/  MUFU.RCP R9, R9 ;  /* 0x0000000900097308 */ /* 0x000fe20000001000 */
[----:B-1----:R-:W-:Y:S01]  /*40a0*/  FMUL.FTZ R27, R27, R24 ;  /* 0x000000181b1b7220 */ /* 0x002fe20000410000 */
[----:B------:R-:W-:-:S03]  /*40b0*/  FMUL.FTZ R20, R25, R5 ;  /* 0x0000000519147220 */ /* 0x000fc60000410000 */
[----:B------:R-:W-:-:S03]  /*40c0*/  FFMA.FTZ R8, R8, UR15, R27 ;  /* 0x0000000f08087c23 */ /* 0x000fc6000801001b */
[----:B------:R-:W0:Y:S08]  /*40d0*/  MUFU.RCP R23, R23 ;  /* 0x0000001700177308 */ /* 0x000e300000001000 */
[----:B------:R1:W2:Y:S08]  /*40e0*/  F2F.F16.F32 R13, R29 ;  /* 0x0000001d000d7304 */ /* 0x0002b00000200800 */
[----:B------:R3:W-:Y:S01]  /*40f0*/  F2F.F16.F32 R11, R28 ;  /* 0x0000001c000b7304 */ /* 0x0007e20000200800 */
[----:B-1----:R-:W-:Y:S01]  /*4100*/  FMUL.FTZ R29, R16, UR18 ;  /* 0x00000012101d7c20 */ /* 0x002fe20008410000 */
[----:B0-----:R-:W-:-:S03]  /*4110*/  FMUL.FTZ R24, R20, R23 ;  /* 0x0000001714187220 */ /* 0x001fc60000410000 */
[----:B------:R-:W-:Y:S01]  /*4120*/  FFMA.FTZ R26, R26, UR21, R29 ;  /* 0x000000151a1a7c23 */ /* 0x000fe2000801001d */
[----:B------:R-:W-:Y:S01]  /*4130*/  FFMA.FTZ R15, R15, UR15, R24 ;  /* 0x0000000f0f0f7c23 */ /* 0x000fe20008010018 */
[----:B--2---:R-:W-:Y:S01]  /*4140*/  PRMT R23, R10, 0x5410, R13 ;  /* 0x000054100a177816 */ /* 0x004fe2000000000d */
[----:B------:R0:W-:Y:S01]  /*4150*/  F2F.F16.F32 R16, R22 ;  /* 0x0000001600107304 */ /* 0x0001e20000200800 */
[----:B---3--:R-:W-:-:S04]  /*4160*/  FMUL.FTZ R28, R22, R5 ;  /* 0x00000005161c7220 */ /* 0x008fc80000410000 */
[----:B------:R-:W-:-:S03]  /*4170*/  FMUL.FTZ R28, R28, R21 ;  /* 0x000000151c1c7220 */ /* 0x000fc60000410000 */
[----:B------:R1:W-:Y:S01]  /*4180*/  F2F.F16.F32 R12, R25 ;  /* 0x00000019000c7304 */ /* 0x0003e20000200800 */
[----:B0-----:R-:W-:Y:S01]  /*4190*/  FMUL.FTZ R22, R26, R5 ;  /* 0x000000051a167220 */ /* 0x001fe20000410000 */
[----:B------:R-:W-:-:S03]  /*41a0*/  FFMA.FTZ R19, R19, UR15, R28 ;  /* 0x0000000f13137c23 */ /* 0x000fc6000801001c */
[----:B------:R-:W-:-:S03]  /*41b0*/  FMUL.FTZ R9, R22, R9 ;  /* 0x0000000916097220 */ /* 0x000fc60000410000 */
[----:B------:R-:W0:Y:S01]  /*41c0*/  F2F.F16.F32 R27, R26 ;  /* 0x0000001a001b7304 */ /* 0x000e220000200800 */
[----:B------:R-:W-:Y:S01]  /*41d0*/  FFMA.FTZ R18, R18, UR15, R9 ;  /* 0x0000000f12127c23 */ /* 0x000fe20008010009 */
[----:B-1----:R-:W-:-:S06]  /*41e0*/  MOV R25, 0x8 ;  /* 0x0000000800197802 */ /* 0x002fcc0000000f00 */
[----:B------:R1:W-:Y:S01]  /*41f0*/  F2F.F16.F32 R21, R15 ;  /* 0x0000000f00157304 */ /* 0x0003e20000200800 */
[----:B0-----:R-:W-:-:S07]  /*4200*/  PRMT R27, R16, 0x5410, R27 ;  /* 0x00005410101b7816 */ /* 0x001fce000000001b */
[----:B------:R-:W-:Y:S01]  /*4210*/  F2F.F16.F32 R19, R19 ;  /* 0x0000001300137304 */ /* 0x000fe20000200800 */
[----:B-1----:R-:W-:-:S05]  /*4220*/  IMAD.WIDE.U32 R14, R14, 0x10000, RZ ;  /* 0x000100000e0e7825 */ /* 0x002fca00078e00ff */
[----:B------:R-:W-:Y:S02]  /*4230*/  LOP3.LUT R15, R23, R15, RZ, 0xfc, !PT ;  /* 0x0000000f170f7212 */ /* 0x000fe400078efcff */
[----:B------:R-:W0:Y:S08]  /*4240*/  F2F.F16.F32 R18, R18 ;  /* 0x0000001200127304 */ /* 0x000e300000200800 */
[----:B------:R1:W-:Y:S01]  /*4250*/  F2F.F16.F32 R20, R8 ;  /* 0x0000000800147304 */ /* 0x0003e20000200800 */
[----:B0-----:R-:W-:-:S07]  /*4260*/  PRMT R13, R19, 0x5410, R18 ;  /* 0x00005410130d7816 */ /* 0x001fce0000000012 */
[----:B------:R-:W0:Y:S01]  /*4270*/  F2F.F16.F32 R17, R17 ;  /* 0x0000001100117304 */ /* 0x000e220000200800 */
[----:B-1----:R-:W-:-:S05]  /*4280*/  IMAD.WIDE.U32 R8, R12, 0x10000, RZ ;  /* 0x000100000c087825 */ /* 0x002fca00078e00ff */
[----:B------:R-:W-:Y:S01]  /*4290*/  LOP3.LUT R9, R27, R9, RZ, 0xfc, !PT ;  /* 0x000000091b097212 */ /* 0x000fe200078efcff */
[----:B------:R-:W-:Y:S01]  /*42a0*/  HFMA2 R27, -RZ, RZ, 0, 4.76837158203125e-07 ;  /* 0x00000008ff1b7431 */ /* 0x000fe200000001ff */
[----:B------:R-:W-:Y:S01]  /*42b0*/  LOP3.LUT R8, R8, R11, RZ, 0xfc, !PT ;  /* 0x0000000b08087212 */ /* 0x000fe200078efcff */
[----:B------:R-:W-:-:S05]  /*42c0*/  IMAD.WIDE.U32 R10, R21, 0x10000, RZ ;  /* 0x00010000150a7825 */ /* 0x000fca00078e00ff */
[----:B------:R-:W-:Y:S02]  /*42d0*/  LOP3.LUT R11, R13, R11, RZ, 0xfc, !PT ;  /* 0x0000000b0d0b7212 */ /* 0x000fe400078efcff */
[----:B0-----:R-:W-:Y:S01]  /*42e0*/  LOP3.LUT R14, R14, R17, RZ, 0xfc, !PT ;  /* 0x000000110e0e7212 */ /* 0x001fe200078efcff */
[----:B------:R-:W-:Y:S01]  /*42f0*/  IMAD.WIDE R12, R6, R27, UR6 ;  /* 0x00000006060c7e25 */ /* 0x000fe2000f8e021b */
[----:B------:R-:W-:-:S03]  /*4300*/  LOP3.LUT R10, R10, R20, RZ, 0xfc, !PT ;  /* 0x000000140a0a7212 */ /* 0x000fc600078efcff */
[C---:B------:R-:W-:Y:S01]  /*4310*/  IMAD.WIDE R16, R6.reuse, R25, UR8 ;  /* 0x0000000806107e25 */ /* 0x040fe2000f8e0219 */
[----:B------:R-:W-:Y:S01]  /*4320*/  IADD3 R6, PT, PT, R6, UR5, RZ ;  /* 0x0000000506067c10 */ /* 0x000fe2000fffe0ff */
[----:B------:R-:W-:Y:S03]  /*4330*/  STG.E.64 desc[UR16][R12.64], R10 ;  /* 0x0000000a0c007986 */ /* 0x000fe6000c101b10 */
[----:B------:R-:W-:Y:S01]  /*4340*/  SHF.L.U32 R22, R6, 0x2, RZ ;  /* 0x0000000206167819 */ /* 0x000fe200000006ff */
[----:B------:R-:W-:Y:S03]  /*4350*/  STG.E.64 desc[UR16][R16.64], R8 ;  /* 0x0000000810007986 */ /* 0x000fe6000c101b10 */
[----:B------:R-:W-:Y:S01]  /*4360*/  ISETP.GE.AND P2, PT, R22, UR4, PT ;  /* 0x0000000416007c0c */ /* 0x000fe2000bf46270 */
[----:B------:R0:W-:Y:S02]  /*4370*/  STG.E.64 desc[UR16][R2.64], R14 ;  /* 0x0000000e02007986 */ /* 0x0001e4000c101b10 */
[----:B0-----:R-:W-:-:S10]  /*4380*/  PRMT R15, R21, 0x5410, R20 ;  /* 0x00005410150f7816 */ /* 0x001fd40000000014 */
[----:B------:R-:W-:Y:S05]  /*4390*/  @!P2 BRA `(.L_x_54) ;  /* 0xfffffff400a8a947 */ /* 0x000fea000383ffff */
[----:B------:R-:W-:Y:S05]  /*43a0*/  BSYNC.RECONVERGENT B0 ;  /* 0x0000000000007941 */ /* 0x000fea0003800200 */
.L_x_51:
[----:B------:R-:W-:Y:S05]  /*43b0*/  EXIT ;  /* 0x000000000000794d */ /* 0x000fea0003800000 */
.L_x_50:
        /* <DEDUP_REMOVED lines=15> */
.L_x_58:
[----:B------:R-:W-:Y:S01]  /*44b0*/  HFMA2 R17, -RZ, RZ, 0, 4.76837158203125e-07 ;  /* 0x00000008ff117431 */ /* 0x000fe200000001ff */
[----:B------:R-:W-:Y:S01]  /*44c0*/  MOV R11, 0x8 ;  /* 0x00000008000b7802 */ /* 0x000fe20000000f00 */
[----:B------:R-:W-:Y:S01]  /*44d0*/  HFMA2 R5, -RZ, RZ, 0, 4.76837158203125e-07 ;  /* 0x00000008ff057431 */ /* 0x000fe200000001ff */
[----:B------:R-:W-:-:S03]  /*44e0*/  MOV R9, 0x8 ;  /* 0x0000000800097802 */ /* 0x000fc60000000f00 */
[----:B------:R-:W-:-:S04]  /*44f0*/  IMAD.WIDE R10, R6, R11, UR6 ;  /* 0x00000006060a7e25 */ /* 0x000fc8000f8e020b */
[C---:B------:R-:W-:Y:S02]  /*4500*/  @P0 IMAD.WIDE R16, R6.reuse, R17, UR12 ;  /* 0x0000000c06100e25 */ /* 0x040fe4000f8e0211 */
[----:B------:R-:W2:Y:S04]  /*4510*/  LDG.E.64 R10, desc[UR16][R10.64] ;  /* 0x000000100a0a7981 */ /* 0x000ea8000c1e1b00 */
[----:B------:R-:W5:Y:S01]  /*4520*/  @P0 LDG.E.64 R16, desc[UR16][R16.64] ;  /* 0x0000001010100981 */ /* 0x000f62000c1e1b00 */
[----:B------:R-:W-:-:S04]  /*4530*/  IMAD.WIDE R4, R6, R5, UR8 ;  /* 0x0000000806047e25 */ /* 0x000fc8000f8e0205 */
[----:B------:R-:W-:Y:S02]  /*4540*/  IMAD.WIDE R8, R6, R9, UR10 ;  /* 0x0000000a06087e25 */ /* 0x000fe4000f8e0209 */
[----:B------:R-:W3:Y:S04]  /*4550*/  LDG.E.64 R4, desc[UR16][R4.64] ;  /* 0x0000001004047981 */ /* 0x000ee8000c1e1b00 */
[----:B------:R-:W4:Y:S01]  /*4560*/  LDG.E.64 R2, desc[UR16][R8.64] ;  /* 0x0000001008027981 */ /* 0x000f22000c1e1b00 */
[--C-:B-----5:R-:W-:Y:S02]  /*4570*/  @P0 SHF.R.U64 R20, R16, 0x10, R17.reuse ;  /* 0x0000001010140819 */ /* 0x120fe40000001211 */
[--C-:B------:R-:W-:Y:S02]  /*4580*/  @P0 PRMT R14, R14, 0x5410, R17.reuse ;  /* 0x000054100e0e0816 */ /* 0x100fe40000000011 */
[----:B------:R-:W-:-:S02]  /*4590*/  @P0 SHF.R.U32.HI R15, RZ, 0x10, R17 ;  /* 0x00000010ff0f0819 */ /* 0x000fc40000011611 */
[----:B------:R-:W-:Y:S02]  /*45a0*/  @P0 PRMT R19, R16, 0x7610, R19 ;  /* 0x0000761010130816 */ /* 0x000fe40000000013 */
[----:B------:R-:W-:Y:S02]  /*45b0*/  @P0 PRMT R14, R20, 0x7610, R14 ;  /* 0x00007610140e0816 */ /* 0x000fe4000000000e */
[----:B------:R-:W-:Y:S02]  /*45c0*/  @P0 PRMT R18, R15, 0x7610, R18 ;  /* 0x000076100f120816 */ /* 0x000fe40000000012 */
[----:B------:R-:W-:Y:S02]  /*45d0*/  PLOP3.LUT P0, PT, P1, PT, PT, 0x80, 0x8 ;  /* 0x000000000008781c */ /* 0x000fe40000f0f070 */
[--C-:B--2---:R-:W-:Y:S02]  /*45e0*/  SHF.R.U64 R16, R10, 0x10, R11.reuse ;  /* 0x000000100a107819 */ /* 0x104fe4000000120b */
[----:B------:R-:W-:-:S02]  /*45f0*/  SHF.R.U32.HI R17, RZ, 0x10, R11 ;  /* 0x00000010ff117819 */ /* 0x000fc4000001160b */
[----:B------:R-:W-:Y:S02]  /*4600*/  PRMT R19, R19, 0x5410, R16 ;  /* 0x0000541013137816 */ /* 0x000fe40000000010 */
[----:B------:R-:W-:Y:S02]  /*4610*/  PRMT R17, R17, 0x5410, R17 ;  /* 0x0000541011117816 */ /* 0x000fe40000000011 */
[--C-:B---3--:R-:W-:Y:S02]  /*4620*/  SHF.R.U32.HI R16, RZ, 0x10, R5.reuse ;  /* 0x00000010ff107819 */ /* 0x108fe40000011605 */
[----:B------:R-:W-:Y:S02]  /*4630*/  SHF.R.U64 R15, R4, 0x10, R5 ;  /* 0x00000010040f7819 */ /* 0x000fe40000001205 */
[--C-:B----4-:R-:W-:Y:S02]  /*4640*/  SHF.R.U64 R20, R2, 0x10, R3.reuse ;  /* 0x0000001002147819 */ /* 0x110fe40000001203 */
[----:B------:R-:W-:-:S02]  /*4650*/  SHF.R.U32.HI R21, RZ, 0x10, R3 ;  /* 0x00000010ff157819 */ /* 0x000fc40000011603 */
[----:B------:R-:W-:Y:S02]  /*4660*/  PRMT R17, R16, 0x7610, R17 ;  /* 0x0000761010117816 */ /* 0x000fe40000000011 */
[----:B------:R-:W-:Y:S02]  /*4670*/  PRMT R18, R18, 0x5410, R15 ;  /* 0x0000541012127816 */ /* 0x000fe4000000000f */
[----:B------:R-:W-:Y:S01]  /*4680*/  PRMT R16, R21, 0x5410, R20 ;  /* 0x0000541015107816 */ /* 0x000fe20000000014 */
[----:B------:R-:W-:Y:S06]  /*4690*/  @!P0 BRA `(.L_x_56) ;  /* 0x0000000000448947 */ /* 0x000fec0003800000 */
[----:B------:R-:W-:Y:S02]  /*46a0*/  HADD2.F32 R15, -RZ, R10.H0_H0 ;  /* 0x2000000aff0f7230 */ /* 0x000fe40000004100 */
[----:B------:R-:W-:Y:S02]  /*46b0*/  HADD2.F32 R21, -RZ, R19.H0_H0 ;  /* 0x20000013ff157230 */ /* 0x000fe40000004100 */
[----:B------:R-:W-:Y:S02]  /*46c0*/  HADD2.F32 R20, -RZ, R14.H0_H0 ;  /* 0x2000000eff147230 */ /* 0x000fe40000004100 */
[----:B------:R-:W-:Y:S02]  /*46d0*/  HADD2.F32 R22, -RZ, R16.H1_H1 ;  /* 0x30000010ff167230 */ /* 0x000fe40000004100 */
[----:B------:R-:W-:Y:S02]  /*46e0*/  HADD2.F32 R25, -RZ, R17.H1_H1 ;  /* 0x30000011ff197230 */ /* 0x000fe40000004100 */
[----:B------:R-:W-:-:S02]  /*46f0*/  HADD2.F32 R11, -RZ, R11.H0_H0 ;  /* 0x2000000bff0b7230 */ /* 0x000fc40000004100 */
[----:B------:R-:W-:Y:S02]  /*4700*/  HADD2.F32 R4, -RZ, R4.H0_H0 ;  /* 0x20000004ff047230 */ /* 0x000fe40000004100 */
[----:B------:R-:W-:Y:S02]  /*4710*/  HADD2.F32 R5, -RZ, R5.H0_H0 ;  /* 0x20000005ff057230 */ /* 0x000fe40000004100 */
[----:B------:R-:W-:Y:S02]  /*4720*/  HADD2.F32 R2, -RZ, R2.H0_H0 ;  /* 0x20000002ff027230 */ /* 0x000fe40000004100 */
[----:B------:R-:W-:Y:S02]  /*4730*/  HADD2.F32 R3, -RZ, R3.H0_H0 ;  /* 0x20000003ff037230 */ /* 0x000fe40000004100 */
[----:B------:R-:W-:Y:S02]  /*4740*/  HADD2.F32 R19, -RZ, R19.H1_H1 ;  /* 0x30000013ff137230 */ /* 0x000fe40000004100 */
[----:B------:R-:W-:-:S02]  /*4750*/  HADD2.F32 R10, -RZ, R18.H1_H1 ;  /* 0x30000012ff0a7230 */ /* 0x000fc40000004100 */
[----:B------:R-:W-:Y:S02]  /*4760*/  HADD2.F32 R14, -RZ, R14.H1_H1 ;  /* 0x3000000eff0e7230 */ /* 0x000fe40000004100 */
[----:B------:R-:W-:Y:S02]  /*4770*/  HADD2.F32 R23, -RZ, R18.H0_H0 ;  /* 0x20000012ff177230 */ /* 0x000fe40000004100 */
[----:B------:R-:W-:Y:S02]  /*4780*/  HADD2.F32 R17, -RZ, R17.H0_H0 ;  /* 0x20000011ff117230 */ /* 0x000fe40000004100 */
[----:B------:R-:W-:Y:S01]  /*4790*/  HADD2.F32 R16, -RZ, R16.H0_H0 ;  /* 0x20000010ff107230 */ /* 0x000fe20000004100 */
[----:B------:R-:W-:Y:S06]  /*47a0*/  BRA `(.L_x_57) ;  /* 0x00000000003c7947 */ /* 0x000fec0003800000 */
.L_x_56:
[----:B------:R-:W-:Y:S01]  /*47b0*/  HADD2.F32 R15, -RZ, R10.H0_H0 ;  /* 0x2000000aff0f7230 */ /* 0x000fe20000004100 */
[----:B------:R-:W-:Y:S01]  /*47c0*/  MOV R23, RZ ;  /* 0x000000ff00177202 */ /* 0x000fe20000000f00 */
[----:B------:R-:W-:Y:S01]  /*47d0*/  HADD2.F32 R22, -RZ, R16.H1_H1 ;  /* 0x30000010ff167230 */ /* 0x000fe20000004100 */
[----:B------:R-:W-:Y:S01]  /*47e0*/  MOV R14, RZ ;  /* 0x000000ff000e7202 */ /* 0x000fe20000000f00 */
[----:B------:R-:W-:Y:S01]  /*47f0*/  HADD2.F32 R25, -RZ, R17.H1_H1 ;  /* 0x30000011ff197230 */ /* 0x000fe20000004100 */
[----:B------:R-:W-:Y:S01]  /*4800*/  CS2R R20, SRZ ;  /* 0x0000000000147805 */ /* 0x000fe2000001ff00 */
[----:B------:R-:W-:Y:S02]  /*4810*/  HADD2.F32 R11, -RZ, R11.H0_H0 ;  /* 0x2000000bff0b7230 */ /* 0x000fe40000004100 */
[----:B------:R-:W-:Y:S02]  /*4820*/  HADD2.F32 R4, -RZ, R4.H0_H0 ;  /* 0x20000004ff047230 */ /* 0x000fe40000004100 */
[----:B------:R-:W-:-:S02]  /*4830*/  HADD2.F32 R5, -RZ, R5.H0_H0 ;  /* 0x20000005ff057230 */ /* 0x000fc40000004100 */
[----:B------:R-:W-:Y:S02]  /*4840*/  HADD2.F32 R2, -RZ, R2.H0_H0 ;  /* 0x20000002ff027230 */ /* 0x000fe40000004100 */
[----:B------:R-:W-:Y:S02]  /*4850*/  HADD2.F32 R3, -RZ, R3.H0_H0 ;  /* 0x20000003ff037230 */ /* 0x000fe40000004100 */
[----:B------:R-:W-:Y:S02]  /*4860*/  HADD2.F32 R19, -RZ, R19.H1_H1 ;  /* 0x30000013ff137230 */ /* 0x000fe40000004100 */
[----:B------:R-:W-:Y:S02]  /*4870*/  HADD2.F32 R10, -RZ, R18.H1_H1 ;  /* 0x30000012ff0a7230 */ /* 0x000fe40000004100 */
[----:B------:R-:W-:Y:S02]  /*4880*/  HADD2.F32 R17, -RZ, R17.H0_H0 ;  /* 0x20000011ff117230 */ /* 0x000fe40000004100 */
[----:B------:R-:W-:-:S07]  /*4890*/  HADD2.F32 R16, -RZ, R16.H0_H0 ;  /* 0x20000010ff107230 */ /* 0x000fce0000004100 */
.L_x_57:
[C---:B------:R-:W-:Y:S01]  /*48a0*/  FMUL.FTZ R18, R0.reuse, R15 ;  /* 0x0000000f00127220 */ /* 0x040fe20000410000 */
[C---:B------:R-:W-:Y:S01]  /*48b0*/  FMUL.FTZ R19, R0.reuse, R19 ;  /* 0x0000001300137220 */ /* 0x040fe20000410000 */
[----:B------:R-:W-:Y:S01]  /*48c0*/  FMUL.FTZ R25, R0, R25 ;  /* 0x0000001900197220 */ /* 0x000fe20000410000 */
[----:B------:R-:W-:Y:S01]  /*48d0*/  MOV R27, 0x8 ;  /* 0x00000008001b7802 */ /* 0x000fe20000000f00 */
[----:B------:R-:W-:Y:S01]  /*48e0*/  FFMA.FTZ R18, R21, UR15, R18 ;  /* 0x0000000f15127c23 */ /* 0x000fe20008010012 */
[----:B------:R-:W-:Y:S01]  /*48f0*/  FFMA.FTZ R24, R20, UR15, R19 ;  /* 0x0000000f14187c23 */ /* 0x000fe20008010013 */
[----:B------:R-:W-:Y:S02]  /*4900*/  FFMA.FTZ R23, R23, UR15, R25 ;  /* 0x0000000f17177c23 */ /* 0x000fe40008010019 */
[----:B------:R-:W-:-:S04]  /*4910*/  FMUL.FTZ R15, R18, UR21 ;  /* 0x00000015120f7c20 */ /* 0x000fc80008410000 */
[----:B-1----:R-:W-:Y:S01]  /*4920*/  FFMA.FTZ R20, R4, UR18, R15 ;  /* 0x0000001204147c23 */ /* 0x002fe2000801000f */
[----:B------:R-:W-:Y:S01]  /*4930*/  FMUL.FTZ R15, R0, R11 ;  /* 0x0000000b000f7220 */ /* 0x000fe20000410000 */
[----:B------:R-:W-:Y:S02]  /*4940*/  FMUL.FTZ R11, R24, UR21 ;  /* 0x00000015180b7c20 */ /* 0x000fe40008410000 */
[----:B------:R-:W-:Y:S01]  /*4950*/  F2F.F16.F32 R4, R20 ;  /* 0x0000001400047304 */ /* 0x000fe20000200800 */
[----:B------:R-:W-:Y:S01]  /*4960*/  FFMA.FTZ R14, R14, UR15, R15 ;  /* 0x0000000f0e0e7c23 */ /* 0x000fe2000801000f */
[----:B------:R-:W-:Y:S01]  /*4970*/  FFMA.FTZ R26, R10, UR18, R11 ;  /* 0x000000120a1a7c23 */ /* 0x000fe2000801000b */
[----:B------:R-:W-:Y:S01]  /*4980*/  FMUL.FTZ R11, R13, R24 ;  /* 0x000000180d0b7220 */ /* 0x000fe20000410000 */
[----:B------:R-:W-:Y:S01]  /*4990*/  FMUL.FTZ R15, R23, UR21 ;  /* 0x00000015170f7c20 */ /* 0x000fe20008410000 */
[----:B------:R-:W-:Y:S01]  /*49a0*/  FMUL.FTZ R19, R13, R14 ;  /* 0x0000000e0d137220 */ /* 0x000fe20000410000 */
[----:B------:R-:W-:Y:S01]  /*49b0*/  FMUL.FTZ R28, R14, UR21 ;  /* 0x000000150e1c7c20 */ /* 0x000fe20008410000 */
[----:B------:R-:W-:Y:S01]  /*49c0*/  FMUL.FTZ R11, R24, R11 ;  /* 0x0000000b180b7220 */ /* 0x000fe20000410000 */
[----:B------:R-:W-:Y:S01]  /*49d0*/  FFMA.FTZ R17, R17, UR18, R15 ;  /* 0x0000001211117c23 */ /* 0x000fe2000801000f */
[----:B------:R0:W-:Y:S01]  /*49e0*/  F2F.F16.F32 R10, R26 ;  /* 0x0000001a000a7304 */ /* 0x0001e20000200800 */
[----:B------:R-:W-:Y:S01]  /*49f0*/  FFMA.FTZ R28, R5, UR18, R28 ;  /* 0x00000012051c7c23 */ /* 0x000fe2000801001c */
[----:B------:R-:W-:Y:S01]  /*4a00*/  FFMA.FTZ R15, R22, UR20, R11 ;  /* 0x00000014160f7c23 */ /* 0x000fe2000801000b */
[----:B------:R-:W-:Y:S01]  /*4a10*/  FMUL.FTZ R22, R14, R19 ;  /* 0x000000130e167220 */ /* 0x000fe20000410000 */
[C---:B------:R-:W-:Y:S01]  /*4a20*/  FMUL.FTZ R19, R13.reuse, R18 ;  /* 0x000000120d137220 */ /* 0x040fe20000410000 */
[----:B------:R-:W-:-:S02]  /*4a30*/  FMUL.FTZ R11, R13, R23 ;  /* 0x000000170d0b7220 */ /* 0x000fc40000410000 */
[----:B------:R-:W-:Y:S01]  /*4a40*/  FFMA.FTZ R3, R3, UR20, R22 ;  /* 0x0000001403037c23 */ /* 0x000fe20008010016 */
[----:B------:R-:W-:Y:S01]  /*4a50*/  FMUL.FTZ R21, R18, R19 ;  /* 0x0000001312157220 */ /* 0x000fe20000410000 */
[----:B------:R-:W-:Y:S01]  /*4a60*/  FMUL.FTZ R23, R23, R11 ;  /* 0x0000000b17177220 */ /* 0x000fe20000410000 */
[-C--:B------:R-:W-:Y:S01]  /*4a70*/  FMUL.FTZ R22, R15, R12.reuse ;  /* 0x0000000c0f167220 */ /* 0x080fe20000410000 */
[----:B------:R-:W-:Y:S01]  /*4a80*/  F2F.F16.F32 R14, R15 ;  /* 0x0000000f000e7304 */ /* 0x000fe20000200800 */
[----:B------:R-:W-:Y:S01]  /*4a90*/  FFMA.FTZ R21, R2, UR20, R21 ;  /* 0x0000001402157c23 */ /* 0x000fe20008010015 */
[----:B------:R-:W-:Y:S01]  /*4aa0*/  FFMA.FTZ R19, R16, UR20, R23 ;  /* 0x0000001410137c23 */ /* 0x000fe20008010017 */
[-C--:B------:R-:W-:Y:S01]  /*4ab0*/  FMUL.FTZ R23, R3, R12.reuse ;  /* 0x0000000c03177220 */ /* 0x080fe20000410000 */
[----:B0-----:R-:W-:Y:S01]  /*4ac0*/  FMUL.FTZ R26, R26, R7 ;  /* 0x000000071a1a7220 */ /* 0x001fe20000410000 */
[-C--:B------:R-:W-:Y:S01]  /*4ad0*/  FMUL.FTZ R2, R21, R12.reuse ;  /* 0x0000000c15027220 */ /* 0x080fe20000410000 */
[----:B------:R-:W-:-:S02]  /*4ae0*/  FMUL.FTZ R25, R19, R12 ;  /* 0x0000000c13197220 */ /* 0x000fc40000410000 */
[----:B------:R-:W0:Y:S08]  /*4af0*/  MUFU.SQRT R22, R22 ;  /* 0x0000001600167308 */ /* 0x000e300000002000 */
[----:B------:R-:W1:Y:S08]  /*4b00*/  MUFU.SQRT R2, R2 ;  /* 0x0000000200027308 */ /* 0x000e700000002000 */
[----:B------:R-:W2:Y:S01]  /*4b10*/  MUFU.SQRT R23, R23 ;  /* 0x0000001700177308 */ /* 0x000ea20000002000 */
[----:B0-----:R-:W-:-:S07]  /*4b20*/  FADD.FTZ R15, R22, UR19 ;  /* 0x00000013160f7e21 */ /* 0x001fce0008010000 */
[----:B------:R-:W0:Y:S01]  /*4b30*/  MUFU.SQRT R25, R25 ;  /* 0x0000001900197308 */ /* 0x000e220000002000 */
[----:B-1----:R-:W-:-:S07]  /*4b40*/  FADD.FTZ R18, R2, UR19 ;  /* 0x0000001302127e21 */ /* 0x002fce0008010000 */
[----:B------:R0:W-:Y:S01]  /*4b50*/  F2F.F16.F32 R11, R3 ;  /* 0x00000003000b7304 */ /* 0x0001e20000200800 */
[----:B--2---:R-:W-:Y:S01]  /*4b60*/  FADD.FTZ R2, R23, UR19 ;  /* 0x0000001317027e21 */ /* 0x004fe20008010000 */
[----:B------:R-:W-:-:S06]  /*4b70*/  FMUL.FTZ R23, R28, R7 ;  /* 0x000000071c177220 */ /* 0x000fcc0000410000 */
[----:B------:R-:W1:Y:S01]  /*4b80*/  MUFU.RCP R2, R2 ;  /* 0x0000000200027308 */ /* 0x000e620000001000 */
[----:B0-----:R-:W-:Y:S01]  /*4b90*/  FADD.FTZ R3, R25, UR19 ;  /* 0x0000001319037e21 */ /* 0x001fe20008010000 */
[----:B------:R-:W-:-:S06]  /*4ba0*/  HFMA2 R25, -RZ, RZ, 0, 4.76837158203125e-07 ;  /* 0x00000008ff197431 */ /* 0x000fcc00000001ff */
[----:B------:R-:W-:Y:S08]  /*4bb0*/  MUFU.RCP R18, R18 ;  /* 0x0000001200127308 */ /* 0x000ff00000001000 */
[----:B------:R-:W0:Y:S01]  /*4bc0*/  MUFU.RCP R15, R15 ;  /* 0x0000000f000f7308 */ /* 0x000e220000001000 */
[----:B-1----:R-:W-:Y:S01]  /*4bd0*/  FMUL.FTZ R23, R23, R2 ;  /* 0x0000000217177220 */ /* 0x002fe20000410000 */
[----:B------:R-:W-:-:S06]  /*4be0*/  FMUL.FTZ R2, R17, R7 ;  /* 0x0000000711027220 */ /* 0x000fcc0000410000 */
[----:B------:R-:W1:Y:S08]  /*4bf0*/  MUFU.RCP R3, R3 ;  /* 0x0000000300037308 */ /* 0x000e700000001000 */
[----:B------:R2:W3:Y:S01]  /*4c00*/  F2F.F16.F32 R16, R19 ;  /* 0x0000001300107304 */ /* 0x0004e20000200800 */
[----:B0-----:R-:W-:Y:S01]  /*4c10*/  FMUL.FTZ R22, R26, R15 ;  /* 0x0000000f1a167220 */ /* 0x001fe20000410000 */
[----:B------:R-:W-:-:S06]  /*4c20*/  IMAD.WIDE.U32 R14, R14, 0x10000, RZ ;  /* 0x000100000e0e7825 */ /* 0x000fcc00078e00ff */
[----:B------:R-:W-:Y:S01]  /*4c30*/  F2F.F16.F32 R5, R28 ;  /* 0x0000001c00057304 */ /* 0x000fe20000200800 */
[----:B--2---:R-:W-:-:S04]  /*4c40*/  FMUL.FTZ R19, R20, R7 ;  /* 0x0000000714137220 */ /* 0x004fc80000410000 */
[----:B------:R-:W-:Y:S01]  /*4c50*/  FMUL.FTZ R19, R19, R18 ;  /* 0x0000001213137220 */ /* 0x000fe20000410000 */
[----:B-1----:R-:W-:Y:S01]  /*4c60*/  FMUL.FTZ R18, R2, R3 ;  /* 0x0000000302127220 */ /* 0x002fe20000410000 */
[----:B------:R-:W-:Y:S01]  /*4c70*/  IMAD.WIDE.U32 R2, R10, 0x10000, RZ ;  /* 0x000100000a027825 */ /* 0x000fe200078e00ff */
[----:B------:R3:W0:Y:S02]  /*4c80*/  F2F.F16.F32 R24, R17 ;  /* 0x0000001100187304 */ /* 0x0006240000200800 */
[----:B------:R-:W-:-:S06]  /*4c90*/  LOP3.LUT R2, R2, R4, RZ, 0xfc, !PT ;  /* 0x0000000402027212 */ /* 0x000fcc00078efcff */
[----:B------:R-:W1:Y:S01]  /*4ca0*/  F2F.F16.F32 R22, R22 ;  /* 0x0000001600167304 */ /* 0x000e620000200800 */
[----:B---3--:R-:W-:-:S04]  /*4cb0*/  PRMT R17, R11, 0x5410, R16 ;  /* 0x000054100b117816 */ /* 0x008fc80000000010 */
[----:B------:R-:W-:Y:S02]  /*4cc0*/  LOP3.LUT R17, R17, R15, RZ, 0xfc, !PT ;  /* 0x0000000f11117212 */ /* 0x000fe400078efcff */
[----:B0-----:R-:W-:Y:S01]  /*4cd0*/  PRMT R5, R5, 0x5410, R24 ;  /* 0x0000541005057816 */ /* 0x001fe20000000018 */
[----:B------:R-:W-:Y:S03]  /*4ce0*/  F2F.F16.F32 R23, R23 ;  /* 0x0000001700177304 */ /* 0x000fe60000200800 */
[----:B------:R-:W-:Y:S01]  /*4cf0*/  LOP3.LUT R3, R5, R3, RZ, 0xfc, !PT ;  /* 0x0000000305037212 */ /* 0x000fe200078efcff */
[----:B-1----:R-:W-:-:S04]  /*4d00*/  IMAD.WIDE.U32 R4, R22, 0x10000, RZ ;  /* 0x0001000016047825 */ /* 0x002fc800078e00ff */
[----:B------:R-:W0:Y:S08]  /*4d10*/  F2F.F16.F32 R18, R18 ;  /* 0x0000001200127304 */ /* 0x000e300000200800 */
[----:B------:R-:W1:Y:S01]  /*4d20*/  F2F.F16.F32 R19, R19 ;  /* 0x0000001300137304 */ /* 0x000e620000200800 */
[----:B0-----:R-:W-:-:S07]  /*4d30*/  PRMT R11, R23, 0x5410, R18 ;  /* 0x00005410170b7816 */ /* 0x001fce0000000012 */
[----:B------:R-:W0:Y:S01]  /*4d40*/  F2F.F16.F32 R21, R21 ;  /* 0x0000001500157304 */ /* 0x000e220000200800 */
[----:B------:R-:W-:Y:S01]  /*4d50*/  LOP3.LUT R5, R11, R5, RZ, 0xfc, !PT ;  /* 0x000000050b057212 */ /* 0x000fe200078efcff */
[----:B------:R-:W-:Y:S01]  /*4d60*/  IMAD.WIDE R10, R6, R25, UR6 ;  /* 0x00000006060a7e25 */ /* 0x000fe2000f8e0219 */
[----:B-1----:R-:W-:-:S05]  /*4d70*/  LOP3.LUT R4, R4, R19, RZ, 0xfc, !PT ;  /* 0x0000001304047212 */ /* 0x002fca00078efcff */
[----:B------:R2:W-:Y:S01]  /*4d80*/  STG.E.64 desc[UR16][R10.64], R4 ;  /* 0x000000040a007986 */ /* 0x0005e2000c101b10 */
[----:B0-----:R-:W-:Y:S01]  /*4d90*/  LOP3.LUT R16, R14, R21, RZ, 0xfc, !PT ;  /* 0x000000150e107212 */ /* 0x001fe200078efcff */
[C---:B------:R-:W-:Y:S01]  /*4da0*/  IMAD.WIDE R20, R6.reuse, R27, UR8 ;  /* 0x0000000806147e25 */ /* 0x040fe2000f8e021b */
[----:B------:R-:W-:-:S04]  /*4db0*/  IADD3 R6, PT, PT, R6, UR5, RZ ;  /* 0x0000000506067c10 */ /* 0x000fc8000fffe0ff */
[----:B------:R2:W-:Y:S01]  /*4dc0*/  STG.E.64 desc[UR16][R20.64], R2 ;  /* 0x0000000214007986 */ /* 0x0005e2000c101b10 */
[----:B------:R-:W-:-:S03]  /*4dd0*/  SHF.L.U32 R14, R6, 0x2, RZ ;  /* 0x00000002060e7819 */ /* 0x000fc600000006ff */
[----:B------:R2:W-:Y:S01]  /*4de0*/  STG.E.64 desc[UR16][R8.64], R16 ;  /* 0x0000001008007986 */ /* 0x0005e2000c101b10 */
[----:B------:R-:W-:Y:S02]  /*4df0*/  ISETP.GE.AND P2, PT, R14, UR4, PT ;  /* 0x000000040e007c0c */ /* 0x000fe4000bf46270 */
[----:B------:R-:W-:-:S11]  /*4e00*/  PRMT R14, R22, 0x5410, R23 ;  /* 0x00005410160e7816 */ /* 0x000fd60000000017 */
[----:B--2---:R-:W-:Y:S05]  /*4e10*/  @!P2 BRA `(.L_x_58) ;  /* 0xfffffff400a4a947 */ /* 0x004fea000383ffff */
[----:B------:R-:W-:Y:S05]  /*4e20*/  BSYNC.RECONVERGENT B0 ;  /* 0x0000000000007941 */ /* 0x000fea0003800200 */
.L_x_55:
[----:B------:R-:W-:Y:S05]  /*4e30*/  EXIT ;  /* 0x000000000000794d */ /* 0x000fea0003800000 */
.L_x_59:
        /* <DEDUP_REMOVED lines=12> */
.L_x_91:


//--------------------- .text._Z25multi_tensor_apply_kernelI18TensorListMetadataILi4EE17LAMBStage1FunctorIfEJffffff10adamMode_tfPffEEvlPViT_T0_DpT1_ --------------------------
	.section	.text._Z25multi_tensor_apply_kernelI18TensorListMetadataILi4EE17LAMBStage1FunctorIfEJffffff10adamMode_tfPffEEvlPViT_T0_DpT1_,"ax",@progbits
	.align	128
        .global         _Z25multi_tensor_apply_kernelI18TensorListMetadataILi4EE17LAMBStage1FunctorIfEJffffff10adamMode_tfPffEEvlPViT_T0_DpT1_
        .type           _Z25multi_tensor_apply_kernelI18TensorListMetadataILi4EE17LAMBStage1FunctorIfEJffffff10adamMode_tfPffEEvlPViT_T0_DpT1_,@function
        .size           _Z25multi_tensor_apply_kernelI18TensorListMetadataILi4EE17LAMBStage1FunctorIfEJffffff10adamMode_tfPffEEvlPViT_T0_DpT1_,(.L_x_92 - _Z25multi_tensor_apply_kernelI18TensorListMetadataILi4EE17LAMBStage1FunctorIfEJffffff10adamMode_tfPffEEvlPViT_T0_DpT1_)
        .other          _Z25multi_tensor_apply_kernelI18TensorListMetadataILi4EE17LAMBStage1FunctorIfEJffffff10adamMode_tfPffEEvlPViT_T0_DpT1_,@"STO_CUDA_ENTRY STV_DEFAULT"
_Z25multi_tensor_apply_kernelI18TensorListMetadataILi4EE17LAMBStage1FunctorIfEJffffff10adamMode_tfPffEEvlPViT_T0_DpT1_:
.text._Z25multi_tensor_apply_kernelI18TensorListMetadataILi4EE17LAMBStage1FunctorIfEJffffff10adamMode_tfPffEEvlPViT_T0_DpT1_:
        /* <DEDUP_REMOVED lines=12> */
[----:B-1----:R-:W-:-:S11]  /*00c0*/  R2UR UR4, R4 ;  /* 0x00000000040472ca */ /* 0x002fd600000e0000 */
[----:B------:R-:W2:Y:S02]  /*00d0*/  LDCU UR12, c[0x0][UR5+0xa60] ;  /* 0x00014c00050c77ac */ /* 0x000ea40008000800 */
[----:B------:R-:W-:Y:S02]  /*00e0*/  ULEA UR13, UR4, UR13, 0x3 ;  /* 0x0000000d040d7291 */ /* 0x000fe4000f8e18ff */
[----:B--2---:R-:W-:-:S10]  /*00f0*/  UIMAD UR15, UR12, UR16, URZ ;  /* 0x000000100c0f72a4 */ /* 0x004fd4000f8e02ff */
[----:B------:R-:W1:Y:S01]  /*0100*/  LDCU.64 UR6, c[0x0][UR13+0x380] ;  /* 0x000070000d0677ac */ /* 0x000e620008000a00 */
[----:B------:R-:W2:Y:S01]  /*0110*/  LDCU.64 UR4, c[0x0][UR13+0x4a0] ;  /* 0x000094000d0477ac */ /* 0x000ea20008000a00 */
[----:B------:R-:W4:Y:S01]  /*0120*/  LDCU UR14, c[0x0][UR13+0x800] ;  /* 0x000100000d0e77ac */ /* 0x000f220008000800 */
[----:B------:R-:W5:Y:S01]  /*0130*/  LDCU.64 UR8, c[0x0][UR13+0x5c0] ;  /* 0x0000b8000d0877ac */ /* 0x000f620008000a00 */
[----:B------:R-:W5:Y:S01]  /*0140*/  LDCU.64 UR10, c[0x0][UR13+0x6e0] ;  /* 0x0000dc000d0a77ac */ /* 0x000f620008000a00 */
[----:B-1----:R-:W-:Y:S02]  /*0150*/  UIMAD.WIDE UR6, UR15, 0x4, UR6 ;  /* 0x000000040f0678a5 */ /* 0x002fe4000f8e0206 */
[----:B--2---:R-:W-:Y:S02]  /*0160*/  UIMAD.WIDE UR12, UR15, 0x4, UR4 ;  /* 0x000000040f0c78a5 */ /* 0x004fe4000f8e0204 */
[----:B----4-:R-:W-:Y:S02]  /*0170*/  UIADD3 UR14, UPT, UPT, UR14, -UR15, URZ ;  /* 0x8000000f0e0e7290 */ /* 0x010fe4000fffe0ff */
[----:B------:R-:W-:-:S02]  /*0180*/  MOV R0, UR6 ;  /* 0x0000000600007c02 */ /* 0x000fc40008000f00 */
[----:B0-----:R-:W-:Y:S01]  /*0190*/  MOV R3, UR12 ;  /* 0x0000000c00037c02 */ /* 0x001fe20008000f00 */
[----:B-----5:R-:W-:Y:S01]  /*01a0*/  UIMAD.WIDE UR8, UR15, 0x4, UR8 ;  /* 0x000000040f0878a5 */ /* 0x020fe2000f8e0208 */
[----:B------:R-:W-:Y:S01]  /*01b0*/  LOP3.LUT P2, RZ, R0, 0xf, RZ, 0xc0, !PT ;  /* 0x0000000f00ff7812 */ /* 0x000fe2000784c0ff */
[----:B------:R-:W-:Y:S01]  /*01c0*/  ULOP3.LUT UP0, URZ, UR14, 0x3, UR16, 0xc8, !UPT ;  /* 0x000000030eff7892 */ /* 0x000fe2000f80c810 */
[----:B------:R-:W-:Y:S01]  /*01d0*/  LOP3.LUT P4, RZ, R3, 0xf, RZ, 0xc0, !PT ;  /* 0x0000000f03ff7812 */ /* 0x000fe2000788c0ff */
[----:B------:R-:W-:Y:S02]  /*01e0*/  UIMAD.WIDE UR10, UR15, 0x4, UR10 ;  /* 0x000000040f0a78a5 */ /* 0x000fe4000f8e020a */
[----:B------:R-:W-:Y:S02]  /*01f0*/  MOV R0, UR8 ;  /* 0x0000000800007c02 */ /* 0x000fe40008000f00 */
[----:B------:R-:W-:Y:S02]  /*0200*/  PLOP3.LUT P5, PT, PT, PT, UP0, 0x80, 0x8 ;  /* 0x000000000008781c */ /* 0x000fe40003faf008 */
[----:B------:R-:W-:-:S02]  /*0210*/  MOV R4, UR10 ;  /* 0x0000000a00047c02 */ /* 0x000fc40008000f00 */
[----:B------:R-:W-:Y:S01]  /*0220*/  LOP3.LUT P0, RZ, R0, 0xf, RZ, 0xc0, !PT ;  /* 0x0000000f00ff7812 */ /* 0x000fe2000780c0ff */
[----:B------:R-:W-:Y:S01]  /*0230*/  HFMA2 R0, -RZ, RZ, 1.875, 0 ;  /* 0x3f800000ff007431 */ /* 0x000fe200000001ff */
[----:B------:R-:W-:Y:S02]  /*0240*/  LOP3.LUT P1, RZ, R4, 0xf, RZ, 0xc0, !PT ;  /* 0x0000000f04ff7812 */ /* 0x000fe4000782c0ff */
        /* <DEDUP_REMOVED lines=25> */
.L_x_63:
[----:B0--3--:R-:W-:Y:S01]  /*03e0*/  IADD3 R12, PT, PT, R2, UR4, RZ ;  /* 0x00000004020c7c10 */ /* 0x009fe2000fffe0ff */
[----:B------:R-:W-:Y:S01]  /*03f0*/  HFMA2 R15, -RZ, RZ, 0, 2.384185791015625e-07 ;  /* 0x00000004ff0f7431 */ /* 0x000fe200000001ff */
[----:B------:R-:W-:Y:S02]  /*0400*/  CS2R R6, SRZ ;  /* 0x0000000000067805 */ /* 0x000fe4000001ff00 */
[----:B------:R-:W-:Y:S02]  /*0410*/  MOV R23, 0x4 ;  /* 0x0000000400177802 */ /* 0x000fe40000000f00 */
[C---:B------:R-:W-:Y:S02]  /*0420*/  ISETP.GE.AND P0, PT, R12.reuse, UR5, PT ;  /* 0x000000050c007c0c */ /* 0x040fe4000bf06270 */
[----:B------:R-:W-:-:S04]  /*0430*/  IADD3 R24, PT, PT, R12, UR15, RZ ;  /* 0x0000000f0c187c10 */ /* 0x000fc8000fffe0ff */
[C---:B------:R-:W-:Y:S02]  /*0440*/  IADD3 R8, PT, PT, R24.reuse, UR15, RZ ;  /* 0x0000000f18087c10 */ /* 0x040fe4000fffe0ff */
[----:B------:R-:W-:Y:S02]  /*0450*/  ISETP.GE.AND P1, PT, R24, UR5, PT ;  /* 0x0000000518007c0c */ /* 0x000fe4000bf26270 */
[C---:B------:R-:W-:Y:S02]  /*0460*/  IADD3 R10, PT, PT, R8.reuse, UR15, RZ ;  /* 0x0000000f080a7c10 */ /* 0x040fe4000fffe0ff */
[----:B------:R-:W-:Y:S01]  /*0470*/  ISETP.GE.AND P2, PT, R8, UR5, PT ;  /* 0x0000000508007c0c */ /* 0x000fe2000bf46270 */
[----:B------:R-:W-:Y:S01]  /*0480*/  @!P0 IMAD.WIDE R14, R12, R15, UR6 ;  /* 0x000000060c0e8e25 */ /* 0x000fe2000f8e020f */
[----:B------:R-:W-:-:S03]  /*0490*/  ISETP.GE.AND P3, PT, R10, UR5, PT ;  /* 0x000000050a007c0c */ /* 0x000fc6000bf66270 */
[----:B------:R-:W-:Y:S01]  /*04a0*/  @!P0 IMAD.WIDE R22, R12, R23, UR10 ;  /* 0x0000000a0c168e25 */ /* 0x000fe2000f8e0217 */
[----:B------:R0:W3:Y:S04]  /*04b0*/  @!P0 LDG.E R6, desc[UR18][R14.64] ;  /* 0x000000120e068981 */ /* 0x0000e8000c1e1900 */
[----:B------:R4:W5:Y:S01]  /*04c0*/  @!P0 LDG.E R7, desc[UR18][R22.64] ;  /* 0x0000001216078981 */ /* 0x000962000c1e1900 */
[----:B------:R-:W-:Y:S01]  /*04d0*/  HFMA2 R19, -RZ, RZ, 0, 2.384185791015625e-07 ;  /* 0x00000004ff137431 */ /* 0x000fe200000001ff */
[----:B------:R-:W-:Y:S01]  /*04e0*/  MOV R17, 0x4 ;  /* 0x0000000400117802 */ /* 0x000fe20000000f00 */
[----:B------:R-:W-:Y:S01]  /*04f0*/  HFMA2 R5, -RZ, RZ, 0, 2.384185791015625e-07 ;  /* 0x00000004ff057431 */ /* 0x000fe200000001ff */
[----:B------:R-:W-:Y:S01]  /*0500*/  MOV R21, 0x4 ;  /* 0x0000000400157802 */ /* 0x000fe20000000f00 */
[----:B------:R-:W-:Y:S01]  /*0510*/  HFMA2 R25, -RZ, RZ, 0, 0 ;  /* 0x00000000ff197431 */ /* 0x000fe200000001ff */
[----:B------:R-:W-:Y:S01]  /*0520*/  MOV R13, RZ ;  /* 0x000000ff000d7202 */ /* 0x000fe20000000f00 */
[----:B0-----:R-:W-:-:S02]  /*0530*/  HFMA2 R15, -RZ, RZ, 0, 2.384185791015625e-07 ;  /* 0x00000004ff0f7431 */ /* 0x001fc400000001ff */
[----:B------:R-:W-:-:S04]  /*0540*/  @!P1 IMAD.WIDE R16, R24, R17, UR6 ;  /* 0x0000000618109e25 */ /* 0x000fc8000f8e0211 */
[----:B------:R-:W-:Y:S01]  /*0550*/  HFMA2 R4, -RZ, RZ, 0, 0 ;  /* 0x00000000ff047431 */ /* 0x000fe200000001ff */
[----:B------:R-:W-:Y:S01]  /*0560*/  MOV R27, 0x4 ;  /* 0x00000004001b7802 */ /* 0x000fe20000000f00 */
[----:B------:R-:W-:Y:S02]  /*0570*/  HFMA2 R9, -RZ, RZ, 0, 0 ;  /* 0x00000000ff097431 */ /* 0x000fe400000001ff */
[----:B------:R-:W-:Y:S01]  /*0580*/  @!P2 IMAD.WIDE R18, R8, R19, UR6 ;  /* 0x000000060812ae25 */ /* 0x000fe2000f8e0213 */
[----:B------:R-:W-:Y:S01]  /*0590*/  MOV R11, RZ ;  /* 0x000000ff000b7202 */ /* 0x000fe20000000f00 */
[----:B------:R0:W2:Y:S02]  /*05a0*/  @!P1 LDG.E R25, desc[UR18][R16.64] ;  /* 0x0000001210199981 */ /* 0x0000a4000c1e1900 */
[----:B------:R-:W-:Y:S02]  /*05b0*/  @!P3 IMAD.WIDE R20, R10, R21, UR6 ;  /* 0x000000060a14be25 */ /* 0x000fe4000f8e0215 */
[----:B------:R-:W2:Y:S02]  /*05c0*/  @!P2 LDG.E R4, desc[UR18][R18.64] ;  /* 0x000000121204a981 */ /* 0x000ea4000c1e1900 */
[----:B----4-:R-:W-:Y:S01]  /*05d0*/  @!P1 IMAD.WIDE R22, R24, R5, UR10 ;  /* 0x0000000a18169e25 */ /* 0x010fe2000f8e0205 */
[----:B------:R-:W-:Y:S01]  /*05e0*/  MOV R5, RZ ;  /* 0x000000ff00057202 */ /* 0x000fe20000000f00 */
[----:B------:R4:W2:Y:S02]  /*05f0*/  @!P3 LDG.E R13, desc[UR18][R20.64] ;  /* 0x00000012140db981 */ /* 0x0008a4000c1e1900 */
[----:B------:R-:W-:-:S02]  /*0600*/  @!P2 IMAD.WIDE R14, R8, R15, UR10 ;  /* 0x0000000a080eae25 */ /* 0x000fc4000f8e020f */
[----:B------:R1:W2:Y:S02]  /*0610*/  @!P1 LDG.E R11, desc[UR18][R22.64] ;  /* 0x00000012160b9981 */ /* 0x0002a4000c1e1900 */
[----:B0-----:R-:W-:Y:S02]  /*0620*/  @!P3 IMAD.WIDE R16, R10, R27, UR10 ;  /* 0x0000000a0a10be25 */ /* 0x001fe4000f8e021b */
[----:B------:R-:W2:Y:S04]  /*0630*/  @!P2 LDG.E R9, desc[UR18][R14.64] ;  /* 0x000000120e09a981 */ /* 0x000ea8000c1e1900 */
[----:B------:R0:W2:Y:S01]  /*0640*/  @!P3 LDG.E R5, desc[UR18][R16.64] ;  /* 0x000000121005b981 */ /* 0x0000a2000c1e1900 */
[----:B----4-:R-:W-:Y:S02]  /*0650*/  HFMA2 R21, -RZ, RZ, 0, 2.384185791015625e-07 ;  /* 0x00000004ff157431 */ /* 0x010fe400000001ff */
[----:B-1----:R-:W-:Y:S01]  /*0660*/  HFMA2 R23, -RZ, RZ, 0, 2.384185791015625e-07 ;  /* 0x00000004ff177431 */ /* 0x002fe200000001ff */
[----:B------:R-:W-:-:S02]  /*0670*/  CS2R R26, SRZ ;  /* 0x00000000001a7805 */ /* 0x000fc4000001ff00 */
[----:B------:R-:W-:Y:S02]  /*0680*/  CS2R R28, SRZ ;  /* 0x00000000001c7805 */ /* 0x000fe4000001ff00 */
[----:B------:R-:W-:Y:S01]  /*0690*/  MOV R19, 0x4 ;  /* 0x0000000400137802 */ /* 0x000fe20000000f00 */
[----:B0-----:R-:W0:Y:S01]  /*06a0*/  LDC.64 R16, c[0x0][0xf88] ;  /* 0x0003e200ff107b82 */ /* 0x001e220000000a00 */
[----:B------:R-:W-:-:S04]  /*06b0*/  @!P0 IMAD.WIDE R20, R12, R21, UR8 ;  /* 0x000000080c148e25 */ /* 0x000fc8000f8e0215 */
[----:B------:R-:W-:Y:S01]  /*06c0*/  @!P2 IMAD.WIDE R14, R8, R23, UR8 ;  /* 0x00000008080eae25 */ /* 0x000fe2000f8e0217 */
[----:B------:R1:W4:Y:S04]  /*06d0*/  @!P0 LDG.E R26, desc[UR18][R20.64] ;  /* 0x00000012141a8981 */ /* 0x000328000c1e1900 */
[----:B------:R1:W4:Y:S01]  /*06e0*/  @!P2 LDG.E R28, desc[UR18][R14.64] ;  /* 0x000000120e1ca981 */ /* 0x000322000c1e1900 */
[----:B------:R-:W-:-:S04]  /*06f0*/  @!P1 IMAD.WIDE R18, R24, R19, UR8 ;  /* 0x0000000818129e25 */ /* 0x000fc8000f8e0213 */
[----:B------:R-:W-:Y:S01]  /*0700*/  @!P3 IMAD.WIDE R22, R10, R23, UR8 ;  /* 0x000000080a16be25 */ /* 0x000fe2000f8e0217 */
[----:B------:R-:W4:Y:S01]  /*0710*/  @!P1 LDG.E R27, desc[UR18][R18.64] ;  /* 0x00000012121b9981 */ /* 0x000f22000c1e1900 */
[----:B-1----:R-:W1:Y:S03]  /*0720*/  LDC.64 R20, c[0x0][0xf80] ;  /* 0x0003e000ff147b82 */ /* 0x002e660000000a00 */
[----:B------:R1:W4:Y:S01]  /*0730*/  @!P3 LDG.E R29, desc[UR18][R22.64] ;  /* 0x00000012161db981 */ /* 0x000322000c1e1900 */
[----:B------:R-:W3:Y:S08]  /*0740*/  MUFU.RCP R14, R0 ;  /* 0x00000000000e7308 */ /* 0x000ef00000001000 */
[----:B0-----:R-:W0:Y:S01]  /*0750*/  MUFU.RCP R17, R17 ;  /* 0x0000001100117308 */ /* 0x001e220000001000 */
[----:B-1----:R-:W-:-:S07]  /*0760*/  FADD.FTZ R15, -R20, 1 ;  /* 0x3f800000140f7421 */ /* 0x002fce0000010100 */
[----:B------:R-:W-:Y:S01]  /*0770*/  MUFU.RCP R16, R16 ;  /* 0x0000001000107308 */ /* 0x000fe20000001000 */
[----:B------:R-:W-:Y:S01]  /*0780*/  HFMA2 R23, -RZ, RZ, 0, 2.384185791015625e-07 ;  /* 0x00000004ff177431 */ /* 0x000fe200000001ff */
[----:B------:R-:W-:-:S04]  /*0790*/  ULEA UR4, UR15, UR4, 0x2 ;  /* 0x000000040f047291 */ /* 0x000fc8000f8e10ff */
[----:B------:R-:W-:Y:S01]  /*07a0*/  UISETP.GE.AND UP0, UPT, UR4, UR5, UPT ;  /* 0x000000050400728c */ /* 0x000fe2000bf06270 */
[----:B---3--:R-:W-:Y:S01]  /*07b0*/  FMUL.FTZ R6, R14, R6 ;  /* 0x000000060e067220 */ /* 0x008fe20000410000 */
[----:B-----5:R-:W-:-:S03]  /*07c0*/  FMUL.FTZ R7, R7, R20 ;  /* 0x0000001407077220 */ /* 0x020fc60000410000 */
[----:B------:R-:W-:-:S04]  /*07d0*/  FMUL.FTZ R18, R6, R15 ;  /* 0x0000000f06127220 */ /* 0x000fc80000410000 */
[----:B------:R-:W-:-:S04]  /*07e0*/  FFMA.FTZ R18, R6, R18, R7 ;  /* 0x0000001206127223 */ /* 0x000fc80000010007 */
[----:B0-----:R-:W-:-:S06]  /*07f0*/  FMUL.FTZ R7, R18, R17 ;  /* 0x0000001112077220 */ /* 0x001fcc0000410000 */
[----:B------:R-:W0:Y:S01]  /*0800*/  MUFU.SQRT R7, R7 ;  /* 0x0000000700077308 */ /* 0x000e220000002000 */
[C---:B--2---:R-:W-:Y:S01]  /*0810*/  FMUL.FTZ R25, R14.reuse, R25 ;  /* 0x000000190e197220 */ /* 0x044fe20000410000 */
[C---:B------:R-:W-:Y:S01]  /*0820*/  FMUL.FTZ R4, R14.reuse, R4 ;  /* 0x000000040e047220 */ /* 0x040fe20000410000 */
[----:B------:R-:W-:Y:S01]  /*0830*/  FMUL.FTZ R14, R14, R13 ;  /* 0x0000000d0e0e7220 */ /* 0x000fe20000410000 */
[-C--:B------:R-:W-:Y:S01]  /*0840*/  FMUL.FTZ R22, R11, R20.reuse ;  /* 0x000000140b167220 */ /* 0x080fe20000410000 */
[----:B------:R-:W-:Y:S01]  /*0850*/  FMUL.FTZ R11, R15, R25 ;  /* 0x000000190f0b7220 */ /* 0x000fe20000410000 */
[-C--:B------:R-:W-:Y:S01]  /*0860*/  FMUL.FTZ R9, R9, R20.reuse ;  /* 0x0000001409097220 */ /* 0x080fe20000410000 */
[----:B------:R-:W-:Y:S01]  /*0870*/  FMUL.FTZ R5, R5, R20 ;  /* 0x0000001405057220 */ /* 0x000fe20000410000 */
[C---:B------:R-:W-:Y:S01]  /*0880*/  FMUL.FTZ R20, R15.reuse, R4 ;  /* 0x000000040f147220 */ /* 0x040fe20000410000 */
[----:B------:R-:W-:Y:S01]  /*0890*/  FMUL.FTZ R15, R15, R14 ;  /* 0x0000000e0f0f7220 */ /* 0x000fe20000410000 */
[----:B------:R-:W-:-:S03]  /*08a0*/  FFMA.FTZ R22, R25, R11, R22 ;  /* 0x0000000b19167223 */ /* 0x000fc60000010016 */
[----:B------:R-:W-:Y:S01]  /*08b0*/  FFMA.FTZ R5, R14, R15, R5 ;  /* 0x0000000f0e057223 */ /* 0x000fe20000010005 */
[-C--:B------:R-:W-:Y:S01]  /*08c0*/  FMUL.FTZ R19, R22, R17.reuse ;  /* 0x0000001116137220 */ /* 0x080fe20000410000 */
[----:B------:R-:W-:Y:S01]  /*08d0*/  FFMA.FTZ R20, R4, R20, R9 ;  /* 0x0000001404147223 */ /* 0x000fe20000010009 */
[----:B0-----:R-:W-:Y:S01]  /*08e0*/  FADD.FTZ R9, R7, UR13 ;  /* 0x0000000d07097e21 */ /* 0x001fe20008010000 */
[-C--:B------:R-:W-:Y:S02]  /*08f0*/  FMUL.FTZ R11, R5, R17.reuse ;  /* 0x00000011050b7220 */ /* 0x080fe40000410000 */
[----:B------:R-:W-:Y:S01]  /*0900*/  FMUL.FTZ R13, R20, R17 ;  /* 0x00000011140d7220 */ /* 0x000fe20000410000 */
[----:B------:R-:W0:Y:S01]  /*0910*/  MUFU.SQRT R19, R19 ;  /* 0x0000001300137308 */ /* 0x000e220000002000 */
[----:B----4-:R-:W-:-:S07]  /*0920*/  FMUL.FTZ R7, R26, UR12 ;  /* 0x0000000c1a077c20 */ /* 0x010fce0008410000 */
[----:B------:R-:W1:Y:S01]  /*0930*/  MUFU.RCP R9, R9 ;  /* 0x0000000900097308 */ /* 0x000e620000001000 */
[----:B------:R-:W-:-:S07]  /*0940*/  FMUL.FTZ R17, R28, UR12 ;  /* 0x0000000c1c117c20 */ /* 0x000fce0008410000 */
[----:B------:R-:W2:Y:S01]  /*0950*/  MUFU.SQRT R11, R11 ;  /* 0x0000000b000b7308 */ /* 0x000ea20000002000 */
[-C--:B------:R-:W-:Y:S01]  /*0960*/  FFMA.FTZ R7, R6, R21.reuse, R7 ;  /* 0x0000001506077223 */ /* 0x080fe20000010007 */
[----:B------:R-:W-:-:S06]  /*0970*/  FFMA.FTZ R17, R4, R21, R17 ;  /* 0x0000001504117223 */ /* 0x000fcc0000010011 */
[----:B------:R-:W3:Y:S01]  /*0980*/  MUFU.SQRT R13, R13 ;  /* 0x0000000d000d7308 */ /* 0x000ee20000002000 */
[----:B------:R-:W-:Y:S01]  /*0990*/  FMUL.FTZ R4, R7, R16 ;  /* 0x0000001007047220 */ /* 0x000fe20000410000 */
[----:B0-----:R-:W-:-:S03]  /*09a0*/  FADD.FTZ R6, R19, UR13 ;  /* 0x0000000d13067e21 */ /* 0x001fc60008010000 */
[----:B-1----:R-:W-:Y:S01]  /*09b0*/  FFMA.FTZ R19, R4, R9, R3 ;  /* 0x0000000904137223 */ /* 0x002fe20000010003 */
[----:B------:R-:W-:Y:S02]  /*09c0*/  HFMA2 R15, -RZ, RZ, 0, 2.384185791015625e-07 ;  /* 0x00000004ff0f7431 */ /* 0x000fe400000001ff */
[----:B--2---:R-:W-:Y:S01]  /*09d0*/  FADD.FTZ R4, R11, UR13 ;  /* 0x0000000d0b047e21 */ /* 0x004fe20008010000 */
[----:B------:R-:W-:Y:S01]  /*09e0*/  FMUL.FTZ R26, R27, UR12 ;  /* 0x0000000c1b1a7c20 */ /* 0x000fe20008410000 */
[----:B------:R-:W-:Y:S01]  /*09f0*/  MOV R27, 0x4 ;  /* 0x00000004001b7802 */ /* 0x000fe20000000f00 */
[----:B------:R-:W-:-:S03]  /*0a00*/  FMUL.FTZ R29, R29, UR12 ;  /* 0x0000000c1d1d7c20 */ /* 0x000fc60008410000 */
[----:B------:R-:W0:Y:S01]  /*0a10*/  MUFU.RCP R4, R4 ;  /* 0x0000000400047308 */ /* 0x000e220000001000 */
[----:B---3--:R-:W-:Y:S01]  /*0a20*/  FADD.FTZ R13, R13, UR13 ;  /* 0x0000000d0d0d7e21 */ /* 0x008fe20008010000 */
[----:B------:R-:W-:Y:S01]  /*0a30*/  MOV R11, 0x4 ;  /* 0x00000004000b7802 */ /* 0x000fe20000000f00 */
[----:B------:R-:W-:Y:S01]  /*0a40*/  FFMA.FTZ R25, R25, R21, R26 ;  /* 0x0000001519197223 */ /* 0x000fe2000001001a */
[----:B------:R-:W-:-:S04]  /*0a50*/  @!P0 IMAD.WIDE R26, R12, R27, UR6 ;  /* 0x000000060c1a8e25 */ /* 0x000fc8000f8e021b */
[----:B------:R-:W1:Y:S01]  /*0a60*/  MUFU.RCP R6, R6 ;  /* 0x0000000600067308 */ /* 0x000e620000001000 */
[----:B------:R-:W-:Y:S01]  /*0a70*/  FFMA.FTZ R21, R14, R21, R29 ;  /* 0x000000150e157223 */ /* 0x000fe2000001001d */
[----:B------:R-:W-:-:S06]  /*0a80*/  @!P0 IMAD.WIDE R14, R12, R15, UR8 ;  /* 0x000000080c0e8e25 */ /* 0x000fcc000f8e020f */
[----:B------:R2:W3:Y:S01]  /*0a90*/  MUFU.RCP R28, R13 ;  /* 0x0000000d001c7308 */ /* 0x0004e20000001000 */
[----:B------:R4:W-:Y:S01]  /*0aa0*/  @!P0 STG.E desc[UR18][R26.64], R19 ;  /* 0x000000131a008986 */ /* 0x0009e2000c101912 */
[----:B------:R-:W-:-:S03]  /*0ab0*/  FMUL.FTZ R9, R25, R16 ;  /* 0x0000001019097220 */ /* 0x000fc60000410000 */
[----:B------:R5:W-:Y:S01]  /*0ac0*/  @!P0 STG.E desc[UR18][R14.64], R7 ;  /* 0x000000070e008986 */ /* 0x000be2000c101912 */
[----:B--2---:R-:W-:-:S04]  /*0ad0*/  @!P0 IMAD.WIDE R12, R12, R11, UR10 ;  /* 0x0000000a0c0c8e25 */ /* 0x004fc8000f8e020b */
[-C--:B------:R-:W-:Y:S01]  /*0ae0*/  FMUL.FTZ R11, R17, R16.reuse ;  /* 0x00000010110b7220 */ /* 0x080fe20000410000 */
[----:B------:R-:W-:Y:S01]  /*0af0*/  FMUL.FTZ R16, R21, R16 ;  /* 0x0000001015107220 */ /* 0x000fe20000410000 */
[----:B----4-:R-:W-:Y:S01]  /*0b00*/  HFMA2 R19, -RZ, RZ, 0, 2.384185791015625e-07 ;  /* 0x00000004ff137431 */ /* 0x010fe200000001ff */
[----:B------:R2:W-:Y:S01]  /*0b10*/  @!P0 STG.E desc[UR18][R12.64], R18 ;  /* 0x000000120c008986 */ /* 0x0005e2000c101912 */
[----:B------:R-:W-:Y:S01]  /*0b20*/  MOV R29, 0x4 ;  /* 0x00000004001d7802 */ /* 0x000fe20000000f00 */
[--C-:B0-----:R-:W-:Y:S01]  /*0b30*/  FFMA.FTZ R4, R16, R4, R3.reuse ;  /* 0x0000000410047223 */ /* 0x101fe20000010003 */
[----:B-----5:R-:W-:Y:S01]  /*0b40*/  MOV R15, 0x4 ;  /* 0x00000004000f7802 */ /* 0x020fe20000000f00 */
[----:B------:R-:W-:Y:S02]  /*0b50*/  HFMA2 R16, -RZ, RZ, 0, 2.384185791015625e-07 ;  /* 0x00000004ff107431 */ /* 0x000fe400000001ff */
[--C-:B-1----:R-:W-:Y:S01]  /*0b60*/  FFMA.FTZ R9, R9, R6, R3.reuse ;  /* 0x0000000609097223 */ /* 0x102fe20000010003 */
[----:B---3--:R-:W-:Y:S01]  /*0b70*/  FFMA.FTZ R11, R11, R28, R3 ;  /* 0x0000001c0b0b7223 */ /* 0x008fe20000010003 */
[----:B--2---:R-:W-:-:S02]  /*0b80*/  HFMA2 R13, -RZ, RZ, 0, 2.384185791015625e-07 ;  /* 0x00000004ff0d7431 */ /* 0x004fc400000001ff */
[----:B------:R-:W-:-:S04]  /*0b90*/  @!P1 IMAD.WIDE R26, R24, R23, UR6 ;  /* 0x00000006181a9e25 */ /* 0x000fc8000f8e0217 */
[----:B------:R-:W-:-:S04]  /*0ba0*/  @!P1 IMAD.WIDE R28, R24, R29, UR8 ;  /* 0x00000008181c9e25 */ /* 0x000fc8000f8e021d */
[----:B------:R-:W-:Y:S01]  /*0bb0*/  @!P1 IMAD.WIDE R6, R24, R19, UR10 ;  /* 0x0000000a18069e25 */ /* 0x000fe2000f8e0213 */
[----:B------:R-:W-:Y:S01]  /*0bc0*/  MOV R24, 0x4 ;  /* 0x0000000400187802 */ /* 0x000fe20000000f00 */
[----:B------:R0:W-:Y:S02]  /*0bd0*/  @!P1 STG.E desc[UR18][R26.64], R9 ;  /* 0x000000091a009986 */ /* 0x0001e4000c101912 */
[C---:B------:R-:W-:Y:S02]  /*0be0*/  @!P2 IMAD.WIDE R14, R8.reuse, R15, UR6 ;  /* 0x00000006080eae25 */ /* 0x040fe4000f8e020f */
[----:B------:R1:W-:Y:S02]  /*0bf0*/  @!P1 STG.E desc[UR18][R28.64], R25 ;  /* 0x000000191c009986 */ /* 0x0003e4000c101912 */
[C---:B------:R-:W-:Y:S02]  /*0c00*/  @!P2 IMAD.WIDE R12, R8.reuse, R13, UR8 ;  /* 0x00000008080cae25 */ /* 0x040fe4000f8e020d */
[----:B------:R2:W-:Y:S02]  /*0c10*/  @!P1 STG.E desc[UR18][R6.64], R22 ;  /* 0x0000001606009986 */ /* 0x0005e4000c101912 */
[----:B------:R-:W-:-:S02]  /*0c20*/  @!P2 IMAD.WIDE R18, R8, R19, UR10 ;  /* 0x0000000a0812ae25 */ /* 0x000fc4000f8e0213 */
[----:B------:R3:W-:Y:S02]  /*0c30*/  @!P2 STG.E desc[UR18][R14.64], R11 ;  /* 0x0000000b0e00a986 */ /* 0x0007e4000c101912 */
[C---:B0-----:R-:W-:Y:S02]  /*0c40*/  @!P3 IMAD.WIDE R8, R10.reuse, R23, UR6 ;  /* 0x000000060a08be25 */ /* 0x041fe4000f8e0217 */
[----:B------:R3:W-:Y:S02]  /*0c50*/  @!P2 STG.E desc[UR18][R12.64], R17 ;  /* 0x000000110c00a986 */ /* 0x0007e4000c101912 */
[C---:B-1----:R-:W-:Y:S02]  /*0c60*/  @!P3 IMAD.WIDE R24, R10.reuse, R24, UR8 ;  /* 0x000000080a18be25 */ /* 0x042fe4000f8e0218 */
[----:B------:R3:W-:Y:S02]  /*0c70*/  @!P2 STG.E desc[UR18][R18.64], R20 ;  /* 0x000000141200a986 */ /* 0x0007e4000c101912 */
[----:B--2---:R-:W-:-:S02]  /*0c80*/  @!P3 IMAD.WIDE R6, R10, R16, UR10 ;  /* 0x0000000a0a06be25 */ /* 0x004fc4000f8e0210 */
[----:B------:R3:W-:Y:S04]  /*0c90*/  @!P3 STG.E desc[UR18][R8.64], R4 ;  /* 0x000000040800b986 */ /* 0x0007e8000c101912 */
[----:B------:R3:W-:Y:S04]  /*0ca0*/  @!P3 STG.E desc[UR18][R24.64], R21 ;  /* 0x000000151800b986 */ /* 0x0007e8000c101912 */
[----:B------:R3:W-:Y:S01]  /*0cb0*/  @!P3 STG.E desc[UR18][R6.64], R5 ;  /* 0x000000050600b986 */ /* 0x0007e2000c101912 */
[----:B------:R-:W-:Y:S05]  /*0cc0*/  BRA.U !UP0, `(.L_x_63) ;  /* 0xfffffff508c47547 */ /* 0x000fea000b83ffff */
[----:B------:R-:W-:Y:S05]  /*0cd0*/  EXIT ;  /* 0x000000000000794d */ /* 0x000fea0003800000 */
.L_x_62:
[----:B------:R-:W0:Y:S01]  /*0ce0*/  S2R R2, SR_TID.X ;  /* 0x0000000000027919 */ /* 0x000e220000002100 */
[----:B------:R-:W-:Y:S01]  /*0cf0*/  FMUL.FTZ R3, RZ, UR4 ;  /* 0x00000004ff037c20 */ /* 0x000fe20008410000 */
[----:B------:R-:W1:Y:S01]  /*0d00*/  LDCU UR13, c[0x0][0xf90] ;  /* 0x0001f200ff0d77ac */ /* 0x000e620008000800 */
[----:B------:R-:W2:Y:S01]  /*0d10*/  LDCU UR12, c[0x0][0xf7c] ;  /* 0x0001ef80ff0c77ac */ /* 0x000ea20008000800 */
[----:B------:R-:W3:Y:S01]  /*0d20*/  LDCU.64 UR16, c[0x0][0xf88] ;  /* 0x0001f100ff1077ac */ /* 0x000ee20008000a00 */
[----:B------:R-:W-:-:S05]  /*0d30*/  UMOV UR4, URZ ;  /* 0x000000ff00047c82 */ /* 0x000fca0008000000 */
.L_x_72:
[----:B0123--:R-:W-:Y:S01]  /*0d40*/  IADD3 R4, PT, PT, R2, UR4, RZ ;  /* 0x0000000402047c10 */ /* 0x00ffe2000fffe0ff */
[----:B------:R-:W-:Y:S01]  /*0d50*/  HFMA2 R17, -RZ, RZ, 0, 2.384185791015625e-07 ;  /* 0x00000004ff117431 */ /* 0x000fe200000001ff */
[----:B------:R-:W-:Y:S01]  /*0d60*/  CS2R R20, SRZ ;  /* 0x0000000000147805 */ /* 0x000fe2000001ff00 */
[----:B------:R-:W-:Y:S01]  /*0d70*/  HFMA2 R22, -RZ, RZ, 0, 2.384185791015625e-07 ;  /* 0x00000004ff167431 */ /* 0x000fe200000001ff */
[C---:B------:R-:W-:Y:S02]  /*0d80*/  ISETP.GE.AND P0, PT, R4.reuse, UR5, PT ;  /* 0x0000000504007c0c */ /* 0x040fe4000bf06270 */
[----:B------:R-:W-:Y:S02]  /*0d90*/  CS2R R26, SRZ ;  /* 0x00000000001a7805 */ /* 0x000fe4000001ff00 */
[----:B------:R-:W-:Y:S02]  /*0da0*/  IADD3 R5, PT, PT, R4, UR15, RZ ;  /* 0x0000000f04057c10 */ /* 0x000fe4000fffe0ff */
[----:B------:R-:W-:-:S02]  /*0db0*/  MOV R19, 0x4 ;  /* 0x0000000400137802 */ /* 0x000fc40000000f00 */
[C---:B------:R-:W-:Y:S02]  /*0dc0*/  ISETP.GE.AND P1, PT, R5.reuse, UR5, PT ;  /* 0x0000000505007c0c */ /* 0x040fe4000bf26270 */
[----:B------:R-:W-:-:S04]  /*0dd0*/  IADD3 R6, PT, PT, R5, UR15, RZ ;  /* 0x0000000f05067c10 */ /* 0x000fc8000fffe0ff */
[----:B------:R-:W-:Y:S01]  /*0de0*/  IADD3 R7, PT, PT, R6, UR15, RZ ;  /* 0x0000000f06077c10 */ /* 0x000fe2000fffe0ff */
[----:B------:R-:W-:Y:S01]  /*0df0*/  @!P0 IMAD.WIDE R16, R4, R17, UR6 ;  /* 0x0000000604108e25 */ /* 0x000fe2000f8e0211 */
[----:B------:R-:W-:-:S03]  /*0e00*/  ISETP.GE.AND P2, PT, R6, UR5, PT ;  /* 0x0000000506007c0c */ /* 0x000fc6000bf46270 */
[----:B------:R-:W-:Y:S01]  /*0e10*/  HFMA2 R15, -RZ, RZ, 0, 2.384185791015625e-07 ;  /* 0x00000004ff0f7431 */ /* 0x000fe200000001ff */
[----:B------:R-:W-:Y:S01]  /*0e20*/  ISETP.GE.AND P3, PT, R7, UR5, PT ;  /* 0x0000000507007c0c */ /* 0x000fe2000bf66270 */
[----:B------:R-:W-:Y:S01]  /*0e30*/  @!P0 IMAD.WIDE R18, R4, R19, UR10 ;  /* 0x0000000a04128e25 */ /* 0x000fe2000f8e0213 */
[----:B------:R-:W4:Y:S03]  /*0e40*/  @!P0 LDG.E R20, desc[UR18][R16.64] ;  /* 0x0000001210148981 */ /* 0x000f26000c1e1900 */
[----:B------:R-:W-:Y:S01]  /*0e50*/  @!P1 IMAD.WIDE R22, R5, R22, UR6 ;  /* 0x0000000605169e25 */ /* 0x000fe2000f8e0216 */
[----:B------:R-:W-:Y:S01]  /*0e60*/  MOV R12, 0x4 ;  /* 0x00000004000c7802 */ /* 0x000fe20000000f00 */
[----:B------:R0:W2:Y:S01]  /*0e70*/  @!P0 LDG.E R21, desc[UR18][R18.64] ;  /* 0x0000001212158981 */ /* 0x0000a2000c1e1900 */
[----:B------:R-:W-:-:S03]  /*0e80*/  MOV R24, 0x4 ;  /* 0x0000000400187802 */ /* 0x000fc60000000f00 */
[----:B------:R1:W3:Y:S01]  /*0e90*/  @!P1 LDG.E R26, desc[UR18][R22.64] ;  /* 0x00000012161a9981 */ /* 0x0002e2000c1e1900 */
[----:B------:R-:W-:Y:S01]  /*0ea0*/  CS2R R10, SRZ ;  /* 0x00000000000a7805 */ /* 0x000fe2000001ff00 */
[----:B------:R-:W-:Y:S01]  /*0eb0*/  @!P2 IMAD.WIDE R14, R6, R15, UR6 ;  /* 0x00000006060eae25 */ /* 0x000fe2000f8e020f */
[----:B------:R-:W-:-:S03]  /*0ec0*/  CS2R R8, SRZ ;  /* 0x0000000000087805 */ /* 0x000fc6000001ff00 */
[----:B0-----:R-:W-:Y:S02]  /*0ed0*/  HFMA2 R18, -RZ, RZ, 0, 2.384185791015625e-07 ;  /* 0x00000004ff127431 */ /* 0x001fe400000001ff */
[----:B------:R-:W-:-:S04]  /*0ee0*/  @!P1 IMAD.WIDE R12, R5, R12, UR10 ;  /* 0x0000000a050c9e25 */ /* 0x000fc8000f8e020c */
[----:B------:R-:W-:Y:S01]  /*0ef0*/  HFMA2 R29, -RZ, RZ, 0, 2.384185791015625e-07 ;  /* 0x00000004ff1d7431 */ /* 0x000fe200000001ff */
[----:B------:R0:W2:Y:S01]  /*0f00*/  @!P2 LDG.E R10, desc[UR18][R14.64] ;  /* 0x000000120e0aa981 */ /* 0x0000a2000c1e1900 */
[----:B------:R-:W-:-:S04]  /*0f10*/  @!P3 IMAD.WIDE R16, R7, R24, UR6 ;  /* 0x000000060710be25 */ /* 0x000fc8000f8e0218 */
[----:B------:R-:W-:Y:S01]  /*0f20*/  HFMA2 R28, -RZ, RZ, 0, 2.384185791015625e-07 ;  /* 0x00000004ff1c7431 */ /* 0x000fe200000001ff */
[----:B------:R0:W2:Y:S01]  /*0f30*/  @!P1 LDG.E R11, desc[UR18][R12.64] ;  /* 0x000000120c0b9981 */ /* 0x0000a2000c1e1900 */
[----:B------:R-:W-:Y:S02]  /*0f40*/  MOV R19, 0x4 ;  /* 0x0000000400137802 */ /* 0x000fe40000000f00 */
[----:B------:R-:W-:Y:S02]  /*0f50*/  CS2R R24, SRZ ;  /* 0x0000000000187805 */ /* 0x000fe4000001ff00 */
[----:B-1----:R-:W-:Y:S01]  /*0f60*/  MOV R23, 0x4 ;  /* 0x0000000400177802 */ /* 0x002fe20000000f00 */
[----:B------:R1:W2:Y:S01]  /*0f70*/  @!P3 LDG.E R8, desc[UR18][R16.64] ;  /* 0x000000121008b981 */ /* 0x0002a2000c1e1900 */
[----:B0-----:R-:W-:-:S04]  /*0f80*/  @!P1 IMAD.WIDE R14, R5, R18, UR8 ;  /* 0x00000008050e9e25 */ /* 0x001fc8000f8e0212 */
[C---:B------:R-:W-:Y:S01]  /*0f90*/  @!P2 IMAD.WIDE R12, R6.reuse, R29, UR10 ;  /* 0x0000000a060cae25 */ /* 0x040fe2000f8e021d */
[----:B------:R0:W2:Y:S03]  /*0fa0*/  @!P1 LDG.E R24, desc[UR18][R14.64] ;  /* 0x000000120e189981 */ /* 0x0000a6000c1e1900 */
[----:B-1----:R-:W-:Y:S01]  /*0fb0*/  @!P2 IMAD.WIDE R16, R6, R23, UR8 ;  /* 0x000000080610ae25 */ /* 0x002fe2000f8e0217 */
[----:B------:R1:W2:Y:S03]  /*0fc0*/  @!P2 LDG.E R9, desc[UR18][R12.64] ;  /* 0x000000120c09a981 */ /* 0x0002a6000c1e1900 */
[----:B------:R-:W-:Y:S01]  /*0fd0*/  @!P0 IMAD.WIDE R18, R4, R19, UR8 ;  /* 0x0000000804128e25 */ /* 0x000fe2000f8e0213 */
[----:B------:R1:W2:Y:S01]  /*0fe0*/  @!P2 LDG.E R27, desc[UR18][R16.64] ;  /* 0x00000012101ba981 */ /* 0x0002a2000c1e1900 */
[----:B0-----:R-:W-:-:S02]  /*0ff0*/  CS2R R14, SRZ ;  /* 0x00000000000e7805 */ /* 0x001fc4000001ff00 */
[----:B------:R-:W-:Y:S01]  /*1000*/  @!P3 IMAD.WIDE R28, R7, R28, UR8 ;  /* 0x00000008071cbe25 */ /* 0x000fe2000f8e021c */
[----:B------:R0:W2:Y:S01]  /*1010*/  @!P0 LDG.E R25, desc[UR18][R18.64] ;  /* 0x0000001212198981 */ /* 0x0000a2000c1e1900 */
[----:B-1----:R-:W1:Y:S03]  /*1020*/  LDC.64 R12, c[0x0][0xf80] ;  /* 0x0003e000ff0c7b82 */ /* 0x002e660000000a00 */
[----:B------:R-:W5:Y:S01]  /*1030*/  @!P3 LDG.E R14, desc[UR18][R28.64] ;  /* 0x000000121c0eb981 */ /* 0x000f62000c1e1900 */
[----:B------:R-:W4:Y:S01]  /*1040*/  MUFU.RCP R17, R0 ;  /* 0x0000000000117308 */ /* 0x000f220000001000 */
[----:B------:R-:W-:Y:S01]  /*1050*/  MOV R22, 0x4 ;  /* 0x0000000400167802 */ /* 0x000fe20000000f00 */
[----:B-1----:R-:W-:-:S04]  /*1060*/  FADD.FTZ R16, -R12, 1 ;  /* 0x3f8000000c107421 */ /* 0x002fc80000010100 */
[----:B------:R-:W-:Y:S01]  /*1070*/  @!P3 IMAD.WIDE R22, R7, R22, UR10 ;  /* 0x0000000a0716be25 */ /* 0x000fe2000f8e0216 */
[----:B------:R-:W-:Y:S04]  /*1080*/  BSSY.RECONVERGENT B0, `(.L_x_64) ;  /* 0x000002a000007945 */ /* 0x000fe80003800200 */
[----:B------:R1:W5:Y:S01]  /*1090*/  @!P3 LDG.E R15, desc[UR18][R22.64] ;  /* 0x00000012160fb981 */ /* 0x000362000c1e1900 */
[----:B----4-:R-:W-:-:S04]  /*10a0*/  FFMA.FTZ R20, R17, R20, R3 ;  /* 0x0000001411147223 */ /* 0x010fc80000010003 */
[----:B0-----:R-:W-:Y:S01]  /*10b0*/  FMUL.FTZ R19, R16, R20 ;  /* 0x0000001410137220 */ /* 0x001fe20000410000 */
[----:B---3--:R-:W-:-:S03]  /*10c0*/  FFMA.FTZ R26, R17, R26, R3 ;  /* 0x0000001a111a7223 */ /* 0x008fc60000010003 */
[----:B------:R-:W-:Y:S01]  /*10d0*/  FMUL.FTZ R18, R20, R19 ;  /* 0x0000001314127220 */ /* 0x000fe20000410000 */
[----:B------:R-:W-:-:S03]  /*10e0*/  FMUL.FTZ R19, R16, R26 ;  /* 0x0000001a10137220 */ /* 0x000fc60000410000 */
[----:B--2---:R-:W-:Y:S01]  /*10f0*/  FFMA.FTZ R21, R21, R12, R18 ;  /* 0x0000000c15157223 */ /* 0x004fe20000010012 */
[----:B------:R-:W-:Y:S01]  /*1100*/  FMUL.FTZ R18, R26, R19 ;  /* 0x000000131a127220 */ /* 0x000fe20000410000 */
[----:B------:R-:W-:-:S03]  /*1110*/  FFMA.FTZ R10, R17, R10, R3 ;  /* 0x0000000a110a7223 */ /* 0x000fc60000010003 */
[----:B------:R-:W-:Y:S01]  /*1120*/  FFMA.FTZ R11, R11, R12, R18 ;  /* 0x0000000c0b0b7223 */ /* 0x000fe20000010012 */
[----:B------:R-:W-:Y:S01]  /*1130*/  FFMA.FTZ R18, R17, R8, R3 ;  /* 0x0000000811127223 */ /* 0x000fe20000010003 */
[----:B------:R-:W-:Y:S01]  /*1140*/  FMUL.FTZ R17, R16, R10 ;  /* 0x0000000a10117220 */ /* 0x000fe20000410000 */
[-C--:B------:R-:W-:Y:S01]  /*1150*/  FMUL.FTZ R8, R20, R13.reuse ;  /* 0x0000000d14087220 */ /* 0x080fe20000410000 */
[----:B-1----:R-:W-:Y:S01]  /*1160*/  FMUL.FTZ R23, R26, R13 ;  /* 0x0000000d1a177220 */ /* 0x002fe20000410000 */
[----:B------:R-:W-:Y:S01]  /*1170*/  FMUL.FTZ R19, R16, R18 ;  /* 0x0000001210137220 */ /* 0x000fe20000410000 */
[C---:B------:R-:W-:Y:S01]  /*1180*/  FMUL.FTZ R20, R10.reuse, R17 ;  /* 0x000000110a147220 */ /* 0x040fe20000410000 */
[-C--:B------:R-:W-:Y:S01]  /*1190*/  FMUL.FTZ R16, R10, R13.reuse ;  /* 0x0000000d0a107220 */ /* 0x080fe20000410000 */
[C---:B------:R-:W-:Y:S01]  /*11a0*/  FMUL.FTZ R13, R18.reuse, R13 ;  /* 0x0000000d120d7220 */ /* 0x040fe20000410000 */
[----:B------:R-:W-:Y:S01]  /*11b0*/  FMUL.FTZ R10, R18, R19 ;  /* 0x00000013120a7220 */ /* 0x000fe20000410000 */
[----:B------:R-:W-:Y:S01]  /*11c0*/  FFMA.FTZ R23, R24, UR12, R23 ;  /* 0x0000000c18177c23 */ /* 0x000fe20008010017 */
[----:B------:R-:W-:Y:S01]  /*11d0*/  FFMA.FTZ R20, R9, R12, R20 ;  /* 0x0000000c09147223 */ /* 0x000fe20000010014 */
[----:B------:R-:W-:Y:S01]  /*11e0*/  FFMA.FTZ R27, R27, UR12, R16 ;  /* 0x0000000c1b1b7c23 */ /* 0x000fe20008010010 */
[----:B------:R-:W-:Y:S01]  /*11f0*/  FFMA.FTZ R25, R25, UR12, R8 ;  /* 0x0000000c19197c23 */ /* 0x000fe20008010008 */
[----:B------:R-:W-:Y:S06]  /*1200*/  @P0 BRA `(.L_x_65) ;  /* 0x0000000000440947 */ /* 0x000fec0003800000 */
[----:B------:R-:W0:Y:S01]  /*1210*/  MUFU.RCP R18, UR17 ;  /* 0x0000001100127d08 */ /* 0x000e220008001000 */
[----:B------:R-:W-:Y:S02]  /*1220*/  MOV R17, 0x4 ;  /* 0x0000000400117802 */ /* 0x000fe40000000f00 */
[----:B------:R-:W-:Y:S02]  /*1230*/  MOV R9, 0x4 ;  /* 0x0000000400097802 */ /* 0x000fe40000000f00 */
[----:B------:R-:W-:Y:S01]  /*1240*/  MOV R19, 0x4 ;  /* 0x0000000400137802 */ /* 0x000fe20000000f00 */
[----:B------:R-:W-:Y:S02]  /*1250*/  IMAD.WIDE R16, R4, R17, UR6 ;  /* 0x0000000604107e25 */ /* 0x000fe4000f8e0211 */
[----:B------:R-:W1:Y:S02]  /*1260*/  MUFU.RCP R8, UR16 ;  /* 0x0000001000087d08 */ /* 0x000e640008001000 */
[----:B0-----:R-:W-:-:S06]  /*1270*/  FMUL.FTZ R18, R21, R18 ;  /* 0x0000001215127220 */ /* 0x001fcc0000410000 */
[----:B------:R-:W0:Y:S01]  /*1280*/  MUFU.SQRT R18, R18 ;  /* 0x0000001200127308 */ /* 0x000e220000002000 */
[----:B-1----:R-:W-:Y:S01]  /*1290*/  FMUL.FTZ R8, R25, R8 ;  /* 0x0000000819087220 */ /* 0x002fe20000410000 */
[----:B0-----:R-:W-:Y:S01]  /*12a0*/  FADD.FTZ R22, R18, UR13 ;  /* 0x0000000d12167e21 */ /* 0x001fe20008010000 */
[----:B------:R-:W-:-:S05]  /*12b0*/  IMAD.WIDE R18, R4, R19, UR10 ;  /* 0x0000000a04127e25 */ /* 0x000fca000f8e0213 */
[----:B------:R-:W0:Y:S02]  /*12c0*/  MUFU.RCP R29, R22 ;  /* 0x00000016001d7308 */ /* 0x000e240000001000 */
[----:B0-----:R-:W-:Y:S01]  /*12d0*/  FMUL.FTZ R29, R8, R29 ;  /* 0x0000001d081d7220 */ /* 0x001fe20000410000 */
[----:B------:R-:W-:-:S04]  /*12e0*/  IMAD.WIDE R8, R4, R9, UR8 ;  /* 0x0000000804087e25 */ /* 0x000fc8000f8e0209 */
[----:B------:R0:W-:Y:S04]  /*12f0*/  STG.E desc[UR18][R16.64], R29 ;  /* 0x0000001d10007986 */ /* 0x0001e8000c101912 */
[----:B------:R0:W-:Y:S04]  /*1300*/  STG.E desc[UR18][R8.64], R25 ;  /* 0x0000001908007986 */ /* 0x0001e8000c101912 */
[----:B------:R0:W-:Y:S02]  /*1310*/  STG.E desc[UR18][R18.64], R21 ;  /* 0x0000001512007986 */ /* 0x0001e4000c101912 */
.L_x_65:
[----:B------:R-:W-:Y:S05]  /*1320*/  BSYNC.RECONVERGENT B0 ;  /* 0x0000000000007941 */ /* 0x000fea0003800200 */
.L_x_64:
[----:B------:R-:W-:Y:S04]  /*1330*/  BSSY.RECONVERGENT B0, `(.L_x_66) ;  /* 0x0000013000007945 */ /* 0x000fe80003800200 */
[----:B------:R-:W-:Y:S05]  /*1340*/  @P1 BRA `(.L_x_67) ;  /* 0x0000000000441947 */ /* 0x000fea0003800000 */
[----:B------:R-:W1:Y:S01]  /*1350*/  MUFU.RCP R4, UR17 ;  /* 0x0000001100047d08 */ /* 0x000e620008001000 */
[----:B0-----:R-:W-:Y:S01]  /*1360*/  HFMA2 R16, -RZ, RZ, 0, 2.384185791015625e-07 ;  /* 0x00000004ff107431 */ /* 0x001fe200000001ff */
[----:B------:R-:W-:Y:S01]  /*1370*/  MOV R22, 0x4 ;  /* 0x0000000400167802 */ /* 0x000fe20000000f00 */
[----:B------:R-:W-:-:S05]  /*1380*/  HFMA2 R24, -RZ, RZ, 0, 2.384185791015625e-07 ;  /* 0x00000004ff187431 */ /* 0x000fca00000001ff */
[----:B------:R-:W0:Y:S01]  /*1390*/  MUFU.RCP R8, UR16 ;  /* 0x0000001000087d08 */ /* 0x000e220008001000 */
[----:B-1----:R-:W-:-:S07]  /*13a0*/  FMUL.FTZ R4, R11, R4 ;  /* 0x000000040b047220 */ /* 0x002fce0000410000 */
[----:B------:R-:W1:Y:S01]  /*13b0*/  MUFU.SQRT R4, R4 ;  /* 0x0000000400047308 */ /* 0x000e620000002000 */
[----:B0-----:R-:W-:Y:S01]  /*13c0*/  FMUL.FTZ R8, R23, R8 ;  /* 0x0000000817087220 */ /* 0x001fe20000410000 */
[----:B-1----:R-:W-:-:S06]  /*13d0*/  FADD.FTZ R18, R4, UR13 ;  /* 0x0000000d04127e21 */ /* 0x002fcc0008010000 */
[----:B------:R-:W0:Y:S02]  /*13e0*/  MUFU.RCP R19, R18 ;  /* 0x0000001200137308 */ /* 0x000e240000001000 */
[----:B0-----:R-:W-:Y:S01]  /*13f0*/  FMUL.FTZ R19, R8, R19 ;  /* 0x0000001308137220 */ /* 0x001fe20000410000 */
[----:B------:R-:W-:-:S04]  /*1400*/  IMAD.WIDE R8, R5, R16, UR6 ;  /* 0x0000000605087e25 */ /* 0x000fc8000f8e0210 */
[C---:B------:R-:W-:Y:S01]  /*1410*/  IMAD.WIDE R16, R5.reuse, R22, UR8 ;  /* 0x0000000805107e25 */ /* 0x040fe2000f8e0216 */
[----:B------:R1:W-:Y:S03]  /*1420*/  STG.E desc[UR18][R8.64], R19 ;  /* 0x0000001308007986 */ /* 0x0003e6000c101912 */
[----:B------:R-:W-:Y:S01]  /*1430*/  IMAD.WIDE R4, R5, R24, UR10 ;  /* 0x0000000a05047e25 */ /* 0x000fe2000f8e0218 */
[----:B------:R1:W-:Y:S04]  /*1440*/  STG.E desc[UR18][R16.64], R23 ;  /* 0x0000001710007986 */ /* 0x0003e8000c101912 */
[----:B------:R1:W-:Y:S02]  /*1450*/  STG.E desc[UR18][R4.64], R11 ;  /* 0x0000000b04007986 */ /* 0x0003e4000c101912 */
.L_x_67:
[----:B------:R-:W-:Y:S05]  /*1460*/  BSYNC.RECONVERGENT B0 ;  /* 0x0000000000007941 */ /* 0x000fea0003800200 */
.L_x_66:
[----:B------:R-:W-:Y:S04]  /*1470*/  BSSY.RECONVERGENT B0, `(.L_x_68) ;  /* 0x0000013000007945 */ /* 0x000fe80003800200 */
[----:B------:R-:W-:Y:S05]  /*1480*/  @P2 BRA `(.L_x_69) ;  /* 0x0000000000442947 */ /* 0x000fea0003800000 */
[----:B-1----:R-:W1:Y:S01]  /*1490*/  MUFU.RCP R11, UR17 ;  /* 0x00000011000b7d08 */ /* 0x002e620008001000 */
[----:B------:R-:W-:Y:S01]  /*14a0*/  HFMA2 R5, -RZ, RZ, 0, 2.384185791015625e-07 ;  /* 0x00000004ff057431 */ /* 0x000fe200000001ff */
[----:B0-----:R-:W-:Y:S02]  /*14b0*/  MOV R9, 0x4 ;  /* 0x0000000400097802 */ /* 0x001fe40000000f00 */
[----:B------:R-:W-:-:S03]  /*14c0*/  MOV R17, 0x4 ;  /* 0x0000000400117802 */ /* 0x000fc60000000f00 */
[C---:B------:R-:W-:Y:S01]  /*14d0*/  IMAD.WIDE R8, R6.reuse, R9, UR6 ;  /* 0x0000000606087e25 */ /* 0x040fe2000f8e0209 */
[----:B------:R-:W0:Y:S03]  /*14e0*/  MUFU.RCP R4, UR16 ;  /* 0x0000001000047d08 */ /* 0x000e260008001000 */
[----:B------:R-:W-:-:S04]  /*14f0*/  IMAD.WIDE R16, R6, R17, UR10 ;  /* 0x0000000a06107e25 */ /* 0x000fc8000f8e0211 */
[----:B-1----:R-:W-:-:S06]  /*1500*/  FMUL.FTZ R11, R20, R11 ;  /* 0x0000000b140b7220 */ /* 0x002fcc0000410000 */
[----:B------:R-:W1:Y:S01]  /*1510*/  MUFU.SQRT R11, R11 ;  /* 0x0000000b000b7308 */ /* 0x000e620000002000 */
[----:B0-----:R-:W-:Y:S01]  /*1520*/  FMUL.FTZ R4, R27, R4 ;  /* 0x000000041b047220 */ /* 0x001fe20000410000 */
[----:B-1----:R-:W-:-:S06]  /*1530*/  FADD.FTZ R18, R11, UR13 ;  /* 0x0000000d0b127e21 */ /* 0x002fcc0008010000 */
[----:B------:R-:W0:Y:S02]  /*1540*/  MUFU.RCP R19, R18 ;  /* 0x0000001200137308 */ /* 0x000e240000001000 */
[----:B0-----:R-:W-:Y:S01]  /*1550*/  FMUL.FTZ R19, R4, R19 ;  /* 0x0000001304137220 */ /* 0x001fe20000410000 */
[----:B------:R-:W-:-:S04]  /*1560*/  IMAD.WIDE R4, R6, R5, UR8 ;  /* 0x0000000806047e25 */ /* 0x000fc8000f8e0205 */
[----:B------:R2:W-:Y:S04]  /*1570*/  STG.E desc[UR18][R8.64], R19 ;  /* 0x0000001308007986 */ /* 0x0005e8000c101912 */
[----:B------:R2:W-:Y:S04]  /*1580*/  STG.E desc[UR18][R4.64], R27 ;  /* 0x0000001b04007986 */ /* 0x0005e8000c101912 */
[----:B------:R2:W-:Y:S02]  /*1590*/  STG.E desc[UR18][R16.64], R20 ;  /* 0x0000001410007986 */ /* 0x0005e4000c101912 */
.L_x_69:
[----:B------:R-:W-:Y:S05]  /*15a0*/  BSYNC.RECONVERGENT B0 ;  /* 0x0000000000007941 */ /* 0x000fea0003800200 */
.L_x_68:
[----:B------:R-:W-:Y:S01]  /*15b0*/  BSSY.RECONVERGENT B0, `(.L_x_70) ;  /* 0x0000015000007945 */ /* 0x000fe20003800200 */
[----:B-----5:R-:W-:Y:S01]  /*15c0*/  FFMA.FTZ R13, R14, UR12, R13 ;  /* 0x0000000c0e0d7c23 */ /* 0x020fe2000801000d */
[----:B------:R-:W-:Y:S02]  /*15d0*/  FFMA.FTZ R15, R15, R12, R10 ;  /* 0x0000000c0f0f7223 */ /* 0x000fe4000001000a */
[----:B------:R-:W-:Y:S05]  /*15e0*/  @P3 BRA `(.L_x_71) ;  /* 0x0000000000443947 */ /* 0x000fea0003800000 */
[----:B------:R-:W3:Y:S01]  /*15f0*/  MUFU.RCP R6, UR17 ;  /* 0x0000001100067d08 */ /* 0x000ee20008001000 */
[----:B012---:R-:W-:Y:S01]  /*1600*/  HFMA2 R8, -RZ, RZ, 0, 2.384185791015625e-07 ;  /* 0x00000004ff087431 */ /* 0x007fe200000001ff */
[----:B------:R-:W-:Y:S01]  /*1610*/  MOV R12, 0x4 ;  /* 0x00000004000c7802 */ /* 0x000fe20000000f00 */
[----:B------:R-:W-:-:S05]  /*1620*/  HFMA2 R14, -RZ, RZ, 0, 2.384185791015625e-07 ;  /* 0x00000004ff0e7431 */ /* 0x000fca00000001ff */
[----:B------:R-:W0:Y:S01]  /*1630*/  MUFU.RCP R4, UR16 ;  /* 0x0000001000047d08 */ /* 0x000e220008001000 */
[----:B---3--:R-:W-:-:S07]  /*1640*/  FMUL.FTZ R6, R15, R6 ;  /* 0x000000060f067220 */ /* 0x008fce0000410000 */
        /* <DEDUP_REMOVED lines=11> */
.L_x_71:
[----:B------:R-:W-:Y:S05]  /*1700*/  BSYNC.RECONVERGENT B0 ;  /* 0x0000000000007941 */ /* 0x000fea0003800200 */
.L_x_70:
[----:B------:R-:W-:-:S04]  /*1710*/  ULEA UR4, UR15, UR4, 0x2 ;  /* 0x000000040f047291 */ /* 0x000fc8000f8e10ff */
[----:B------:R-:W-:-:S09]  /*1720*/  UISETP.GE.AND UP0, UPT, UR4, UR5, UPT ;  /* 0x000000050400728c */ /* 0x000fd2000bf06270 */
[----:B------:R-:W-:Y:S05]  /*1730*/  BRA.U !UP0, `(.L_x_72) ;  /* 0xfffffff508807547 */ /* 0x000fea000b83ffff */
[----:B------:R-:W-:Y:S05]  /*1740*/  EXIT ;  /* 0x000000000000794d */ /* 0x000fea0003800000 */
.L_x_61:
[----:B------:R-:W0:Y:S02]  /*1750*/  LDCU UR4, c[0x0][0xf94] ;  /* 0x0001f280ff0477ac */ /* 0x000e240008000800 */
[----:B0-----:R-:W-:-:S09]  /*1760*/  UISETP.NE.AND UP0, UPT, UR4, URZ, UPT ;  /* 0x000000ff0400728c */ /* 0x001fd2000bf05270 */
[----:B------:R-:W-:Y:S05]  /*1770*/  BRA.U !UP0, `(.L_x_73) ;  /* 0x0000000908ac7547 */ /* 0x000fea000b800000 */
[----:B------:R-:W0:Y:S01]  /*1780*/  LDCU UR16, c[0x0][0xf90] ;  /* 0x0001f200ff1077ac */ /* 0x000e220008000800 */
[----:B------:R-:W1:Y:S01]  /*1790*/  LDCU UR14, c[0x0][0xf7c] ;  /* 0x0001ef80ff0e77ac */ /* 0x000e620008000800 */
[----:B------:R-:W2:Y:S01]  /*17a0*/  LDCU UR17, c[0x0][0xf98] ;  /* 0x0001f300ff1177ac */ /* 0x000ea20008000800 */
[----:B------:R-:W-:-:S05]  /*17b0*/  UMOV UR4, URZ ;  /* 0x000000ff00047c82 */ /* 0x000fca0008000000 */
.L_x_74:
[----:B------:R-:W3:Y:S01]  /*17c0*/  S2R R22, SR_TID.X ;  /* 0x0000000000167919 */ /* 0x000ee20000002100 */
[----:B------:R-:W-:Y:S01]  /*17d0*/  HFMA2 R5, -RZ, RZ, 0, 2.384185791015625e-07 ;  /* 0x00000004ff057431 */ /* 0x000fe200000001ff */
[----:B------:R-:W-:Y:S02]  /*17e0*/  MOV R11, 0x4 ;  /* 0x00000004000b7802 */ /* 0x000fe40000000f00 */
[----:B------:R-:W-:Y:S01]  /*17f0*/  CS2R R6, SRZ ;  /* 0x0000000000067805 */ /* 0x000fe2000001ff00 */
[----:B------:R-:W-:Y:S01]  /*1800*/  HFMA2 R18, -RZ, RZ, 0, 2.384185791015625e-07 ;  /* 0x00000004ff127431 */ /* 0x000fe200000001ff */
[----:B------:R-:W-:Y:S01]  /*1810*/  CS2R R2, SRZ ;  /* 0x0000000000027805 */ /* 0x000fe2000001ff00 */
[----:B------:R-:W-:Y:S02]  /*1820*/  HFMA2 R13, -RZ, RZ, 0, 2.384185791015625e-07 ;  /* 0x00000004ff0d7431 */ /* 0x000fe400000001ff */
[----:B------:R-:W-:Y:S01]  /*1830*/  HFMA2 R17, -RZ, RZ, 0, 2.384185791015625e-07 ;  /* 0x00000004ff117431 */ /* 0x000fe200000001ff */
[----:B---3--:R-:W-:-:S04]  /*1840*/  IADD3 R22, PT, PT, R22, UR4, RZ ;  /* 0x0000000416167c10 */ /* 0x008fc8000fffe0ff */
[C---:B------:R-:W-:Y:S02]  /*1850*/  IADD3 R21, PT, PT, R22.reuse, UR15, RZ ;  /* 0x0000000f16157c10 */ /* 0x040fe4000fffe0ff */
[----:B------:R-:W-:Y:S02]  /*1860*/  ISETP.GE.AND P0, PT, R22, UR5, PT ;  /* 0x0000000516007c0c */ /* 0x000fe4000bf06270 */
[C---:B------:R-:W-:Y:S02]  /*1870*/  IADD3 R20, PT, PT, R21.reuse, UR15, RZ ;  /* 0x0000000f15147c10 */ /* 0x040fe4000fffe0ff */
[----:B------:R-:W-:Y:S02]  /*1880*/  ISETP.GE.AND P1, PT, R21, UR5, PT ;  /* 0x0000000515007c0c */ /* 0x000fe4000bf26270 */
[C---:B------:R-:W-:Y:S02]  /*1890*/  IADD3 R25, PT, PT, R20.reuse, UR15, RZ ;  /* 0x0000000f14197c10 */ /* 0x040fe4000fffe0ff */
[----:B------:R-:W-:-:S02]  /*18a0*/  ISETP.GE.AND P2, PT, R20, UR5, PT ;  /* 0x0000000514007c0c */ /* 0x000fc4000bf46270 */
[----:B------:R-:W-:-:S03]  /*18b0*/  ISETP.GE.AND P3, PT, R25, UR5, PT ;  /* 0x0000000519007c0c */ /* 0x000fc6000bf66270 */
[----:B------:R-:W-:Y:S01]  /*18c0*/  @!P0 IMAD.WIDE R4, R22, R5, UR6 ;  /* 0x0000000616048e25 */ /* 0x000fe2000f8e0205 */
[----:B------:R-:W-:-:S03]  /*18d0*/  MOV R14, 0x4 ;  /* 0x00000004000e7802 */ /* 0x000fc60000000f00 */
[----:B------:R-:W-:Y:S01]  /*18e0*/  @!P0 IMAD.WIDE R10, R22, R11, UR10 ;  /* 0x0000000a160a8e25 */ /* 0x000fe2000f8e020b */
[----:B------:R3:W4:Y:S01]  /*18f0*/  @!P0 LDG.E R6, desc[UR18][R4.64] ;  /* 0x0000001204068981 */ /* 0x000722000c1e1900 */
[----:B------:R-:W-:Y:S02]  /*1900*/  CS2R R8, SRZ ;  /* 0x0000000000087805 */ /* 0x000fe4000001ff00 */
[----:B------:R-:W-:Y:S01]  /*1910*/  MOV R26, 0x4 ;  /* 0x00000004001a7802 */ /* 0x000fe20000000f00 */
[----:B------:R-:W-:Y:S01]  /*1920*/  @!P1 IMAD.WIDE R18, R21, R18, UR6 ;  /* 0x0000000615129e25 */ /* 0x000fe2000f8e0212 */
[----:B------:R5:W2:Y:S01]  /*1930*/  @!P0 LDG.E R3, desc[UR18][R10.64] ;  /* 0x000000120a038981 */ /* 0x000aa2000c1e1900 */
[----:B------:R-:W-:Y:S02]  /*1940*/  MOV R28, 0x4 ;  /* 0x00000004001c7802 */ /* 0x000fe40000000f00 */
[----:B------:R-:W-:Y:S01]  /*1950*/  @!P2 IMAD.WIDE R12, R20, R13, UR6 ;  /* 0x00000006140cae25 */ /* 0x000fe2000f8e020d */
[----:B------:R-:W2:Y:S01]  /*1960*/  @!P1 LDG.E R8, desc[UR18][R18.64] ;  /* 0x0000001212089981 */ /* 0x000ea2000c1e1900 */
[----:B---3--:R-:W-:-:S02]  /*1970*/  CS2R R4, SRZ ;  /* 0x0000000000047805 */ /* 0x008fc4000001ff00 */
[----:B------:R-:W-:Y:S01]  /*1980*/  @!P3 IMAD.WIDE R14, R25, R14, UR6 ;  /* 0x00000006190ebe25 */ /* 0x000fe2000f8e020e */
[----:B-----5:R-:W-:-:S03]  /*1990*/  CS2R R10, SRZ ;  /* 0x00000000000a7805 */ /* 0x020fc6000001ff00 */
[----:B------:R-:W-:Y:S01]  /*19a0*/  @!P1 IMAD.WIDE R26, R21, R26, UR10 ;  /* 0x0000000a151a9e25 */ /* 0x000fe2000f8e021a */
[----:B------:R-:W3:Y:S03]  /*19b0*/  @!P2 LDG.E R5, desc[UR18][R12.64] ;  /* 0x000000120c05a981 */ /* 0x000ee6000c1e1900 */
[----:B------:R-:W-:Y:S01]  /*19c0*/  @!P2 IMAD.WIDE R16, R20, R17, UR10 ;  /* 0x0000000a1410ae25 */ /* 0x000fe2000f8e0211 */
[----:B------:R-:W5:Y:S03]  /*19d0*/  @!P3 LDG.E R4, desc[UR18][R14.64] ;  /* 0x000000120e04b981 */ /* 0x000f66000c1e1900 */
[----:B------:R-:W-:Y:S01]  /*19e0*/  @!P3 IMAD.WIDE R28, R25, R28, UR10 ;  /* 0x0000000a191cbe25 */ /* 0x000fe2000f8e021c */
[----:B------:R0:W5:Y:S04]  /*19f0*/  @!P1 LDG.E R9, desc[UR18][R26.64] ;  /* 0x000000121a099981 */ /* 0x000168000c1e1900 */
[----:B------:R1:W5:Y:S04]  /*1a00*/  @!P2 LDG.E R7, desc[UR18][R16.64] ;  /* 0x000000121007a981 */ /* 0x000368000c1e1900 */
[----:B------:R-:W5:Y:S01]  /*1a10*/  @!P3 LDG.E R11, desc[UR18][R28.64] ;  /* 0x000000121c0bb981 */ /* 0x000f62000c1e1900 */
[----:B0-----:R-:W-:Y:S01]  /*1a20*/  HFMA2 R27, -RZ, RZ, 0, 2.384185791015625e-07 ;  /* 0x00000004ff1b7431 */ /* 0x001fe200000001ff */
[----:B------:R-:W-:Y:S01]  /*1a30*/  MOV R18, 0x4 ;  /* 0x0000000400127802 */ /* 0x000fe20000000f00 */
[----:B------:R-:W-:Y:S01]  /*1a40*/  HFMA2 R15, -RZ, RZ, 0, 2.384185791015625e-07 ;  /* 0x00000004ff0f7431 */ /* 0x000fe200000001ff */
[----:B------:R-:W-:-:S02]  /*1a50*/  CS2R R12, SRZ ;  /* 0x00000000000c7805 */ /* 0x000fc4000001ff00 */
[----:B-1----:R-:W-:Y:S01]  /*1a60*/  MOV R16, 0x4 ;  /* 0x0000000400107802 */ /* 0x002fe20000000f00 */
[----:B------:R-:W-:-:S04]  /*1a70*/  @!P1 IMAD.WIDE R18, R21, R18, UR8 ;  /* 0x0000000815129e25 */ /* 0x000fc8000f8e0212 */
[----:B------:R-:W-:-:S04]  /*1a80*/  @!P0 IMAD.WIDE R26, R22, R27, UR8 ;  /* 0x00000008161a8e25 */ /* 0x000fc8000f8e021b */
[----:B------:R-:W-:Y:S01]  /*1a90*/  HFMA2 R23, -RZ, RZ, 0, 2.384185791015625e-07 ;  /* 0x00000004ff177431 */ /* 0x000fe200000001ff */
[----:B------:R0:W5:Y:S04]  /*1aa0*/  @!P1 LDG.E R13, desc[UR18][R18.64] ;  /* 0x00000012120d9981 */ /* 0x000168000c1e1900 */
[----:B------:R-:W5:Y:S01]  /*1ab0*/  @!P0 LDG.E R10, desc[UR18][R26.64] ;  /* 0x000000121a0a8981 */ /* 0x000f62000c1e1900 */
[----:B------:R-:W-:-:S04]  /*1ac0*/  @!P2 IMAD.WIDE R14, R20, R15, UR8 ;  /* 0x00000008140eae25 */ /* 0x000fc8000f8e020f */
[----:B------:R-:W-:Y:S01]  /*1ad0*/  @!P3 IMAD.WIDE R16, R25, R16, UR8 ;  /* 0x000000081910be25 */ /* 0x000fe2000f8e0210 */
[----:B------:R1:W5:Y:S01]  /*1ae0*/  @!P2 LDG.E R12, desc[UR18][R14.64] ;  /* 0x000000120e0ca981 */ /* 0x000362000c1e1900 */
[----:B------:R-:W-:Y:S02]  /*1af0*/  MOV R24, RZ ;  /* 0x000000ff00187202 */ /* 0x000fe40000000f00 */
[----:B------:R-:W-:Y:S01]  /*1b00*/  @!P0 IMAD.WIDE R22, R22, R23, UR12 ;  /* 0x0000000c16168e25 */ /* 0x000fe2000f8e0217 */
[----:B------:R1:W5:Y:S03]  /*1b10*/  @!P3 LDG.E R2, desc[UR18][R16.64] ;  /* 0x000000121002b981 */ /* 0x000366000c1e1900 */
[----:B0-----:R-:W-:Y:S01]  /*1b20*/  HFMA2 R18, -RZ, RZ, 0, 2.384185791015625e-07 ;  /* 0x00000004ff127431 */ /* 0x001fe200000001ff */
[----:B------:R0:W5:Y:S01]  /*1b30*/  @!P0 LDG.E R24, desc[UR18][R22.64] ;  /* 0x0000001216188981 */ /* 0x000162000c1e1900 */
[----:B-1----:R-:W-:Y:S01]  /*1b40*/  HFMA2 R14, -RZ, RZ, 0, 2.384185791015625e-07 ;  /* 0x00000004ff0e7431 */ /* 0x002fe200000001ff */
[----:B------:R-:W-:-:S02]  /*1b50*/  MOV R28, RZ ;  /* 0x000000ff001c7202 */ /* 0x000fc40000000f00 */
[----:B------:R-:W-:Y:S02]  /*1b60*/  CS2R R26, SRZ ;  /* 0x00000000001a7805 */ /* 0x000fe4000001ff00 */
[----:B------:R-:W-:Y:S01]  /*1b70*/  MOV R29, 0x4 ;  /* 0x00000004001d7802 */ /* 0x000fe20000000f00 */
[----:B------:R-:W1:Y:S01]  /*1b80*/  LDC.64 R16, c[0x0][0xf80] ;  /* 0x0003e000ff107b82 */ /* 0x000e620000000a00 */
[----:B0-----:R-:W-:-:S07]  /*1b90*/  @!P3 IMAD.WIDE R22, R25, R14, UR12 ;  /* 0x0000000c1916be25 */ /* 0x001fce000f8e020e */
[----:B------:R-:W0:Y:S01]  /*1ba0*/  LDC.64 R14, c[0x0][0xf88] ;  /* 0x0003e200ff0e7b82 */ /* 0x000e220000000a00 */
[----:B------:R-:W-:Y:S01]  /*1bb0*/  @!P1 IMAD.WIDE R18, R21, R18, UR12 ;  /* 0x0000000c15129e25 */ /* 0x000fe2000f8e0212 */
[----:B------:R-:W5:Y:S03]  /*1bc0*/  @!P3 LDG.E R28, desc[UR18][R22.64] ;  /* 0x00000012161cb981 */ /* 0x000f66000c1e1900 */
[----:B------:R-:W-:Y:S01]  /*1bd0*/  @!P2 IMAD.WIDE R20, R20, R29, UR12 ;  /* 0x0000000c1414ae25 */ /* 0x000fe2000f8e021d */
[----:B------:R-:W5:Y:S04]  /*1be0*/  @!P1 LDG.E R26, desc[UR18][R18.64] ;  /* 0x00000012121a9981 */ /* 0x000f68000c1e1900 */
[----:B------:R0:W5:Y:S01]  /*1bf0*/  @!P2 LDG.E R27, desc[UR18][R20.64] ;  /* 0x00000012141ba981 */ /* 0x000162000c1e1900 */
[----:B------:R-:W4:Y:S01]  /*1c00*/  MUFU.RCP R29, R0 ;  /* 0x00000000001d7308 */ /* 0x000f220000001000 */
[----:B-1----:R-:W-:-:S07]  /*1c10*/  FADD.FTZ R25, -R16, 1 ;  /* 0x3f80000010197421 */ /* 0x002fce0000010100 */
[----:B0-----:R-:W0:Y:S08]  /*1c20*/  MUFU.RCP R15, R15 ;  /* 0x0000000f000f7308 */ /* 0x001e300000001000 */
[----:B------:R-:W-:Y:S01]  /*1c30*/  MUFU.RCP R14, R14 ;  /* 0x0000000e000e7308 */ /* 0x000fe20000001000 */
[----:B------:R-:W-:Y:S01]  /*1c40*/  MOV R21, 0x4 ;  /* 0x0000000400157802 */ /* 0x000fe20000000f00 */
[----:B----4-:R-:W-:Y:S01]  /*1c50*/  FMUL.FTZ R6, R29, R6 ;  /* 0x000000061d067220 */ /* 0x010fe20000410000 */
[----:B--2---:R-:W-:-:S03]  /*1c60*/  FMUL.FTZ R3, R3, R16 ;  /* 0x0000001003037220 */ /* 0x004fc60000410000 */
[----:B------:R-:W-:Y:S01]  /*1c70*/  FMUL.FTZ R18, R25, R6 ;  /* 0x0000000619127220 */ /* 0x000fe20000410000 */
[----:B------:R-:W-:-:S03]  /*1c80*/  FMUL.FTZ R20, R29, R8 ;  /* 0x000000081d147220 */ /* 0x000fc60000410000 */
[----:B------:R-:W-:Y:S01]  /*1c90*/  FFMA.FTZ R18, R6, R18, R3 ;  /* 0x0000001206127223 */ /* 0x000fe20000010003 */
[----:B------:R-:W-:-:S03]  /*1ca0*/  FMUL.FTZ R8, R25, R20 ;  /* 0x0000001419087220 */ /* 0x000fc60000410000 */
[----:B0-----:R-:W-:Y:S01]  /*1cb0*/  FMUL.FTZ R3, R18, R15 ;  /* 0x0000000f12037220 */ /* 0x001fe20000410000 */
[C---:B---3--:R-:W-:Y:S01]  /*1cc0*/  FMUL.FTZ R22, R29.reuse, R5 ;  /* 0x000000051d167220 */ /* 0x048fe20000410000 */
[----:B-----5:R-:W-:-:S03]  /*1cd0*/  FMUL.FTZ R29, R29, R4 ;  /* 0x000000041d1d7220 */ /* 0x020fc60000410000 */
[----:B------:R-:W-:Y:S01]  /*1ce0*/  FMUL.FTZ R4, R25, R22 ;  /* 0x0000001619047220 */ /* 0x000fe20000410000 */
[-C--:B------:R-:W-:Y:S01]  /*1cf0*/  FMUL.FTZ R9, R9, R16.reuse ;  /* 0x0000001009097220 */ /* 0x080fe20000410000 */
[----:B------:R-:W-:Y:S01]  /*1d00*/  FMUL.FTZ R25, R25, R29 ;  /* 0x0000001d19197220 */ /* 0x000fe20000410000 */
[----:B------:R-:W-:Y:S02]  /*1d10*/  FMUL.FTZ R7, R7, R16 ;  /* 0x0000001007077220 */ /* 0x000fe40000410000 */
[----:B------:R-:W-:Y:S01]  /*1d20*/  FFMA.FTZ R8, R20, R8, R9 ;  /* 0x0000000814087223 */ /* 0x000fe20000010009 */
[----:B------:R-:W-:Y:S01]  /*1d30*/  FMUL.FTZ R16, R11, R16 ;  /* 0x000000100b107220 */ /* 0x000fe20000410000 */
[----:B------:R-:W-:Y:S01]  /*1d40*/  FFMA.FTZ R4, R22, R4, R7 ;  /* 0x0000000416047223 */ /* 0x000fe20000010007 */
[----:B------:R-:W0:Y:S02]  /*1d50*/  MUFU.SQRT R3, R3 ;  /* 0x0000000300037308 */ /* 0x000e240000002000 */
[----:B------:R-:W-:Y:S01]  /*1d60*/  FFMA.FTZ R16, R29, R25, R16 ;  /* 0x000000191d107223 */ /* 0x000fe20000010010 */
[-C--:B------:R-:W-:Y:S01]  /*1d70*/  FMUL.FTZ R9, R8, R15.reuse ;  /* 0x0000000f08097220 */ /* 0x080fe20000410000 */
[----:B------:R-:W-:-:S02]  /*1d80*/  FMUL.FTZ R19, R4, R15 ;  /* 0x0000000f04137220 */ /* 0x000fc40000410000 */
[----:B------:R-:W-:Y:S01]  /*1d90*/  FMUL.FTZ R15, R16, R15 ;  /* 0x0000000f100f7220 */ /* 0x000fe20000410000 */
[----:B------:R-:W1:Y:S01]  /*1da0*/  S2R R11, SR_TID.X ;  /* 0x00000000000b7919 */ /* 0x000e620000002100 */
[----:B------:R-:W2:Y:S08]  /*1db0*/  MUFU.SQRT R5, R9 ;  /* 0x0000000900057308 */ /* 0x000eb00000002000 */
[----:B------:R-:W3:Y:S01]  /*1dc0*/  MUFU.SQRT R15, R15 ;  /* 0x0000000f000f7308 */ /* 0x000ee20000002000 */
[----:B0-----:R-:W-:-:S07]  /*1dd0*/  FADD.FTZ R3, R3, UR16 ;  /* 0x0000001003037e21 */ /* 0x001fce0008010000 */
[----:B------:R0:W4:Y:S01]  /*1de0*/  MUFU.SQRT R9, R19 ;  /* 0x0000001300097308 */ /* 0x0001220000002000 */
[----:B--2---:R-:W-:Y:S01]  /*1df0*/  FADD.FTZ R7, R5, UR16 ;  /* 0x0000001005077e21 */ /* 0x004fe20008010000 */
[----:B------:R-:W-:-:S06]  /*1e00*/  FMUL.FTZ R5, R10, UR14 ;  /* 0x0000000e0a057c20 */ /* 0x000fcc0008410000 */
[----:B------:R-:W2:Y:S01]  /*1e10*/  MUFU.RCP R3, R3 ;  /* 0x0000000300037308 */ /* 0x000ea20000001000 */
[----:B---3--:R-:W-:Y:S01]  /*1e20*/  FADD.FTZ R15, R15, UR16 ;  /* 0x000000100f0f7e21 */ /* 0x008fe20008010000 */
[----:B------:R-:W-:Y:S01]  /*1e30*/  FFMA.FTZ R5, R6, R17, R5 ;  /* 0x0000001106057223 */ /* 0x000fe20000010005 */
[----:B------:R-:W-:Y:S01]  /*1e40*/  FMUL.FTZ R13, R13, UR14 ;  /* 0x0000000e0d0d7c20 */ /* 0x000fe20008410000 */
[----:B0-----:R-:W-:-:S04]  /*1e50*/  HFMA2 R19, -RZ, RZ, 0, 2.384185791015625e-07 ;  /* 0x00000004ff137431 */ /* 0x001fc800000001ff */
[----:B------:R-:W0:Y:S01]  /*1e60*/  MUFU.RCP R7, R7 ;  /* 0x0000000700077308 */ /* 0x000e220000001000 */
[----:B----4-:R-:W-:Y:S01]  /*1e70*/  FADD.FTZ R10, R9, UR16 ;  /* 0x00000010090a7e21 */ /* 0x010fe20008010000 */
[----:B------:R-:W-:Y:S01]  /*1e80*/  FMUL.FTZ R6, R5, R14 ;  /* 0x0000000e05067220 */ /* 0x000fe20000410000 */
[----:B------:R-:W-:Y:S01]  /*1e90*/  FFMA.FTZ R9, R20, R17, R13 ;  /* 0x0000001114097223 */ /* 0x000fe2000001000d */
[----:B------:R-:W-:-:S04]  /*1ea0*/  FMUL.FTZ R13, R12, UR14 ;  /* 0x0000000e0c0d7c20 */ /* 0x000fc80008410000 */
[----:B------:R-:W3:Y:S01]  /*1eb0*/  MUFU.RCP R15, R15 ;  /* 0x0000000f000f7308 */ /* 0x000ee20000001000 */
[----:B------:R-:W-:Y:S01]  /*1ec0*/  FMUL.FTZ R2, R2, UR14 ;  /* 0x0000000e02027c20 */ /* 0x000fe20008410000 */
[----:B--2---:R-:W-:Y:S01]  /*1ed0*/  FMUL.FTZ R3, R6, R3 ;  /* 0x0000000306037220 */ /* 0x004fe20000410000 */
[----:B-1----:R-:W-:Y:S01]  /*1ee0*/  IADD3 R12, PT, PT, R11, UR4, RZ ;  /* 0x000000040b0c7c10 */ /* 0x002fe2000fffe0ff */
[----:B------:R-:W-:-:S04]  /*1ef0*/  FFMA.FTZ R13, R22, R17, R13 ;  /* 0x00000011160d7223 */ /* 0x000fc8000001000d */
[----:B------:R-:W1:Y:S01]  /*1f00*/  MUFU.RCP R10, R10 ;  /* 0x0000000a000a7308 */ /* 0x000e620000001000 */
[----:B------:R-:W-:Y:S01]  /*1f10*/  FFMA.FTZ R17, R29, R17, R2 ;  /* 0x000000111d117223 */ /* 0x000fe20000010002 */
[----:B------:R-:W-:Y:S01]  /*1f20*/  FFMA.FTZ R23, R24, UR17, R3 ;  /* 0x0000001118177c23 */ /* 0x000fe20008010003 */
[----:B------:R-:W-:Y:S01]  /*1f30*/  FMUL.FTZ R6, R9, R14 ;  /* 0x0000000e09067220 */ /* 0x000fe20000410000 */
[----:B------:R-:W-:-:S04]  /*1f40*/  @!P0 IMAD.WIDE R2, R12, R19, UR6 ;  /* 0x000000060c028e25 */ /* 0x000fc8000f8e0213 */
[-C--:B------:R-:W-:Y:S01]  /*1f50*/  FMUL.FTZ R11, R13, R14.reuse ;  /* 0x0000000e0d0b7220 */ /* 0x080fe20000410000 */
[----:B------:R-:W-:Y:S02]  /*1f60*/  HFMA2 R25, -RZ, RZ, 0, 2.384185791015625e-07 ;  /* 0x00000004ff197431 */ /* 0x000fe400000001ff */
[----:B------:R-:W-:Y:S01]  /*1f70*/  FMUL.FTZ R14, R17, R14 ;  /* 0x0000000e110e7220 */ /* 0x000fe20000410000 */
[----:B0-----:R-:W-:Y:S01]  /*1f80*/  FMUL.FTZ R19, R6, R7 ;  /* 0x0000000706137220 */ /* 0x001fe20000410000 */
[----:B------:R-:W-:Y:S01]  /*1f90*/  @!P0 IMAD.WIDE R6, R12, R21, UR8 ;  /* 0x000000080c068e25 */ /* 0x000fe2000f8e0215 */
[----:B------:R0:W-:Y:S03]  /*1fa0*/  @!P0 STG.E desc[UR18][R2.64], R23 ;  /* 0x0000001702008986 */ /* 0x0001e6000c101912 */
[----:B---3--:R-:W-:Y:S01]  /*1fb0*/  FMUL.FTZ R21, R14, R15 ;  /* 0x0000000f0e157220 */ /* 0x008fe20000410000 */
[----:B------:R-:W-:-:S02]  /*1fc0*/  IADD3 R14, PT, PT, R12, UR15, RZ ;  /* 0x0000000f0c0e7c10 */ /* 0x000fc4000fffe0ff */
[----:B------:R-:W-:Y:S01]  /*1fd0*/  MOV R15, 0x4 ;  /* 0x00000004000f7802 */ /* 0x000fe20000000f00 */
[----:B------:R-:W-:Y:S01]  /*1fe0*/  FFMA.FTZ R28, R28, UR17, R21 ;  /* 0x000000111c1c7c23 */ /* 0x000fe20008010015 */
[----:B------:R-:W-:Y:S02]  /*1ff0*/  HFMA2 R21, -RZ, RZ, 0, 2.384185791015625e-07 ;  /* 0x00000004ff157431 */ /* 0x000fe400000001ff */
[----:B-1----:R-:W-:Y:S01]  /*2000*/  FMUL.FTZ R20, R11, R10 ;  /* 0x0000000a0b147220 */ /* 0x002fe20000410000 */
[----:B0-----:R-:W-:Y:S02]  /*2010*/  HFMA2 R23, -RZ, RZ, 0, 2.384185791015625e-07 ;  /* 0x00000004ff177431 */ /* 0x001fe400000001ff */
[----:B------:R-:W-:Y:S01]  /*2020*/  @!P0 IMAD.WIDE R10, R12, R25, UR10 ;  /* 0x0000000a0c0a8e25 */ /* 0x000fe2000f8e0219 */
[----:B------:R-:W-:-:S03]  /*2030*/  IADD3 R12, PT, PT, R14, UR15, RZ ;  /* 0x0000000f0e0c7c10 */ /* 0x000fc6000fffe0ff */
[----:B------:R-:W-:Y:S01]  /*2040*/  HFMA2 R22, -RZ, RZ, 0, 2.384185791015625e-07 ;  /* 0x00000004ff167431 */ /* 0x000fe200000001ff */
[----:B------:R-:W-:Y:S01]  /*2050*/  MOV R29, 0x4 ;  /* 0x00000004001d7802 */ /* 0x000fe20000000f00 */
[----:B------:R-:W-:Y:S01]  /*2060*/  FFMA.FTZ R19, R26, UR17, R19 ;  /* 0x000000111a137c23 */ /* 0x000fe20008010013 */
[----:B------:R0:W-:Y:S01]  /*2070*/  @!P0 STG.E desc[UR18][R6.64], R5 ;  /* 0x0000000506008986 */ /* 0x0001e2000c101912 */
[----:B------:R-:W-:-:S03]  /*2080*/  @!P1 IMAD.WIDE R2, R14, R15, UR6 ;  /* 0x000000060e029e25 */ /* 0x000fc6000f8e020f */
[----:B------:R1:W-:Y:S01]  /*2090*/  @!P0 STG.E desc[UR18][R10.64], R18 ;  /* 0x000000120a008986 */ /* 0x0003e2000c101912 */
[----:B------:R-:W-:Y:S01]  /*20a0*/  FFMA.FTZ R27, R27, UR17, R20 ;  /* 0x000000111b1b7c23 */ /* 0x000fe20008010014 */
[----:B------:R-:W-:Y:S01]  /*20b0*/  MOV R24, 0x4 ;  /* 0x0000000400187802 */ /* 0x000fe20000000f00 */
[----:B------:R-:W-:Y:S01]  /*20c0*/  @!P2 IMAD.WIDE R20, R12, R21, UR8 ;  /* 0x000000080c14ae25 */ /* 0x000fe2000f8e0215 */
[----:B------:R2:W-:Y:S03]  /*20d0*/  @!P1 STG.E desc[UR18][R2.64], R19 ;  /* 0x0000001302009986 */ /* 0x0005e6000c101912 */
[----:B0-----:R-:W-:Y:S01]  /*20e0*/  @!P1 IMAD.WIDE R6, R14, R23, UR8 ;  /* 0x000000080e069e25 */ /* 0x001fe2000f8e0217 */
[----:B------:R-:W-:-:S03]  /*20f0*/  IADD3 R5, PT, PT, R12, UR15, RZ ;  /* 0x0000000f0c057c10 */ /* 0x000fc6000fffe0ff */
[----:B------:R-:W-:Y:S01]  /*2100*/  @!P1 IMAD.WIDE R14, R14, R25, UR10 ;  /* 0x0000000a0e0e9e25 */ /* 0x000fe2000f8e0219 */
[----:B-1----:R-:W-:Y:S01]  /*2110*/  MOV R18, 0x4 ;  /* 0x0000000400127802 */ /* 0x002fe20000000f00 */
[----:B------:R0:W-:Y:S02]  /*2120*/  @!P1 STG.E desc[UR18][R6.64], R9 ;  /* 0x0000000906009986 */ /* 0x0001e4000c101912 */
[C---:B------:R-:W-:Y:S02]  /*2130*/  @!P2 IMAD.WIDE R10, R12.reuse, R29, UR6 ;  /* 0x000000060c0aae25 */ /* 0x040fe4000f8e021d */
[----:B------:R1:W-:Y:S02]  /*2140*/  @!P1 STG.E desc[UR18][R14.64], R8 ;  /* 0x000000080e009986 */ /* 0x0003e4000c101912 */
[----:B--2---:R-:W-:Y:S02]  /*2150*/  @!P2 IMAD.WIDE R2, R12, R23, UR10 ;  /* 0x0000000a0c02ae25 */ /* 0x004fe4000f8e0217 */
[----:B------:R3:W-:Y:S02]  /*2160*/  @!P2 STG.E desc[UR18][R10.64], R27 ;  /* 0x0000001b0a00a986 */ /* 0x0007e4000c101912 */
[----:B0-----:R-:W-:-:S02]  /*2170*/  @!P3 IMAD.WIDE R6, R5, R18, UR6 ;  /* 0x000000060506be25 */ /* 0x001fc4000f8e0212 */
[----:B------:R3:W-:Y:S02]  /*2180*/  @!P2 STG.E desc[UR18][R20.64], R13 ;  /* 0x0000000d1400a986 */ /* 0x0007e4000c101912 */
[C---:B-1----:R-:W-:Y:S02]  /*2190*/  @!P3 IMAD.WIDE R8, R5.reuse, R22, UR8 ;  /* 0x000000080508be25 */ /* 0x042fe4000f8e0216 */
[----:B------:R3:W-:Y:S02]  /*21a0*/  @!P2 STG.E desc[UR18][R2.64], R4 ;  /* 0x000000040200a986 */ /* 0x0007e4000c101912 */
[----:B------:R-:W-:Y:S02]  /*21b0*/  @!P3 IMAD.WIDE R14, R5, R24, UR10 ;  /* 0x0000000a050ebe25 */ /* 0x000fe4000f8e0218 */
[----:B------:R3:W-:Y:S04]  /*21c0*/  @!P3 STG.E desc[UR18][R6.64], R28 ;  /* 0x0000001c0600b986 */ /* 0x0007e8000c101912 */
[----:B------:R3:W-:Y:S04]  /*21d0*/  @!P3 STG.E desc[UR18][R8.64], R17 ;  /* 0x000000110800b986 */ /* 0x0007e8000c101912 */
[----:B------:R3:W-:Y:S01]  /*21e0*/  @!P3 STG.E desc[UR18][R14.64], R16 ;  /* 0x000000100e00b986 */ /* 0x0007e2000c101912 */
[----:B------:R-:W-:-:S04]  /*21f0*/  ULEA UR4, UR15, UR4, 0x2 ;  /* 0x000000040f047291 */ /* 0x000fc8000f8e10ff */
[----:B------:R-:W-:-:S09]  /*2200*/  UISETP.GE.AND UP0, UPT, UR4, UR5, UPT ;  /* 0x000000050400728c */ /* 0x000fd2000bf06270 */
[----:B---3--:R-:W-:Y:S05]  /*2210*/  BRA.U !UP0, `(.L_x_74) ;  /* 0xfffffff508687547 */ /* 0x008fea000b83ffff */
[----:B------:R-:W-:Y:S05]  /*2220*/  EXIT ;  /* 0x000000000000794d */ /* 0x000fea0003800000 */
.L_x_73:
[----:B------:R-:W0:Y:S01]  /*2230*/  S2R R2, SR_TID.X ;  /* 0x0000000000027919 */ /* 0x000e220000002100 */
[----:B------:R-:W1:Y:S01]  /*2240*/  LDCU UR17, c[0x0][0xf90] ;  /* 0x0001f200ff1177ac */ /* 0x000e620008000800 */
[----:B------:R-:W2:Y:S01]  /*2250*/  LDCU UR16, c[0x0][0xf7c] ;  /* 0x0001ef80ff1077ac */ /* 0x000ea20008000800 */
[----:B------:R-:W3:Y:S01]  /*2260*/  LDCU UR14, c[0x0][0xf98] ;  /* 0x0001f300ff0e77ac */ /* 0x000ee20008000800 */
[----:B------:R-:W4:Y:S01]  /*2270*/  LDCU.64 UR20, c[0x0][0xf88] ;  /* 0x0001f100ff1477ac */ /* 0x000f220008000a00 */
[----:B------:R-:W-:-:S05]  /*2280*/  UMOV UR4, URZ ;  /* 0x000000ff00047c82 */ /* 0x000fca0008000000 */
.L_x_83:
[----:B0123--:R-:W-:Y:S01]  /*2290*/  IADD3 R8, PT, PT, R2, UR4, RZ ;  /* 0x0000000402087c10 */ /* 0x00ffe2000fffe0ff */
[----:B------:R-:W-:Y:S01]  /*22a0*/  HFMA2 R5, -RZ, RZ, 0, 0 ;  /* 0x00000000ff057431 */ /* 0x000fe200000001ff */
[----:B------:R-:W-:Y:S01]  /*22b0*/  MOV R15, 0x4 ;  /* 0x00000004000f7802 */ /* 0x000fe20000000f00 */
[----:B------:R-:W-:Y:S01]  /*22c0*/  HFMA2 R18, -RZ, RZ, 0, 0 ;  /* 0x00000000ff127431 */ /* 0x000fe200000001ff */
[C---:B------:R-:W-:Y:S01]  /*22d0*/  ISETP.GE.AND P0, PT, R8.reuse, UR5, PT ;  /* 0x0000000508007c0c */ /* 0x040fe2000bf06270 */
[----:B------:R-:W-:Y:S01]  /*22e0*/  HFMA2 R21, -RZ, RZ, 0, 2.384185791015625e-07 ;  /* 0x00000004ff157431 */ /* 0x000fe200000001ff */
[----:B------:R-:W-:Y:S01]  /*22f0*/  IADD3 R19, PT, PT, R8, UR15, RZ ;  /* 0x0000000f08137c10 */ /* 0x000fe2000fffe0ff */
[----:B------:R-:W-:Y:S01]  /*2300*/  HFMA2 R4, -RZ, RZ, 0, 2.384185791015625e-07 ;  /* 0x00000004ff047431 */ /* 0x000fe200000001ff */
[----:B------:R-:W-:Y:S02]  /*2310*/  MOV R13, 0x4 ;  /* 0x00000004000d7802 */ /* 0x000fe40000000f00 */
[----:B------:R-:W-:-:S02]  /*2320*/  CS2R R10, SRZ ;  /* 0x00000000000a7805 */ /* 0x000fc4000001ff00 */
[C---:B------:R-:W-:Y:S02]  /*2330*/  ISETP.GE.AND P1, PT, R19.reuse, UR5, PT ;  /* 0x0000000513007c0c */ /* 0x040fe4000bf26270 */
[----:B------:R-:W-:-:S03]  /*2340*/  IADD3 R3, PT, PT, R19, UR15, RZ ;  /* 0x0000000f13037c10 */ /* 0x000fc6000fffe0ff */
[----:B------:R-:W-:Y:S01]  /*2350*/  @!P0 IMAD.WIDE R14, R8, R15, UR12 ;  /* 0x0000000c080e8e25 */ /* 0x000fe2000f8e020f */
[----:B------:R-:W-:-:S03]  /*2360*/  ISETP.GE.AND P2, PT, R3, UR5, PT ;  /* 0x0000000503007c0c */ /* 0x000fc6000bf46270 */
[----:B------:R-:W-:Y:S02]  /*2370*/  HFMA2 R26, -RZ, RZ, 0, 2.384185791015625e-07 ;  /* 0x00000004ff1a7431 */ /* 0x000fe400000001ff */
[C---:B------:R-:W-:Y:S01]  /*2380*/  @!P0 IMAD.WIDE R12, R8.reuse, R13, UR6 ;  /* 0x00000006080c8e25 */ /* 0x040fe2000f8e020d */
[----:B------:R0:W3:Y:S01]  /*2390*/  @!P0 LDG.E R5, desc[UR18][R14.64] ;  /* 0x000000120e058981 */ /* 0x0000e2000c1e1900 */
[----:B------:R-:W-:Y:S02]  /*23a0*/  MOV R16, 0x4 ;  /* 0x0000000400107802 */ /* 0x000fe40000000f00 */
[----:B------:R-:W-:Y:S01]  /*23b0*/  @!P0 IMAD.WIDE R20, R8, R21, UR8 ;  /* 0x0000000808148e25 */ /* 0x000fe2000f8e0215 */
[----:B------:R1:W2:Y:S03]  /*23c0*/  @!P0 LDG.E R18, desc[UR18][R12.64] ;  /* 0x000000120c128981 */ /* 0x0002a6000c1e1900 */
[----:B0-----:R-:W-:Y:S01]  /*23d0*/  @!P1 IMAD.WIDE R14, R19, R4, UR12 ;  /* 0x0000000c130e9e25 */ /* 0x001fe2000f8e0204 */
[----:B------:R-:W-:-:S03]  /*23e0*/  IADD3 R4, PT, PT, R3, UR15, RZ ;  /* 0x0000000f03047c10 */ /* 0x000fc6000fffe0ff */
[----:B------:R-:W-:Y:S01]  /*23f0*/  HFMA2 R23, -RZ, RZ, 0, 2.384185791015625e-07 ;  /* 0x00000004ff177431 */ /* 0x000fe200000001ff */
[----:B------:R-:W-:Y:S01]  /*2400*/  CS2R R6, SRZ ;  /* 0x0000000000067805 */ /* 0x000fe2000001ff00 */
[C---:B------:R-:W-:Y:S01]  /*2410*/  @!P1 IMAD.WIDE R16, R19.reuse, R16, UR6 ;  /* 0x0000000613109e25 */ /* 0x040fe2000f8e0210 */
[----:B------:R-:W-:Y:S01]  /*2420*/  ISETP.GE.AND P3, PT, R4, UR5, PT ;  /* 0x0000000504007c0c */ /* 0x000fe2000bf66270 */
[----:B------:R0:W4:Y:S01]  /*2430*/  @!P0 LDG.E R10, desc[UR18][R20.64] ;  /* 0x00000012140a8981 */ /* 0x000122000c1e1900 */
[----:B------:R-:W-:Y:S02]  /*2440*/  MOV R22, 0x4 ;  /* 0x0000000400167802 */ /* 0x000fe40000000f00 */
[----:B------:R-:W-:Y:S01]  /*2450*/  MOV R28, 0x4 ;  /* 0x00000004001c7802 */ /* 0x000fe20000000f00 */
[----:B------:R-:W-:Y:S01]  /*2460*/  HFMA2 R9, -RZ, RZ, 0, 0 ;  /* 0x00000000ff097431 */ /* 0x000fe200000001ff */
[----:B------:R-:W-:Y:S02]  /*2470*/  MOV R29, 0x4 ;  /* 0x00000004001d7802 */ /* 0x000fe40000000f00 */
[----:B------:R-:W-:Y:S01]  /*2480*/  CS2R R24, SRZ ;  /* 0x0000000000187805 */ /* 0x000fe2000001ff00 */
[----:B------:R0:W4:Y:S01]  /*2490*/  @!P1 LDG.E R11, desc[UR18][R16.64] ;  /* 0x00000012100b9981 */ /* 0x000122000c1e1900 */
[----:B-1----:R-:W-:-:S03]  /*24a0*/  @!P1 IMAD.WIDE R12, R19, R22, UR8 ;  /* 0x00000008130c9e25 */ /* 0x002fc6000f8e0216 */
[----:B------:R1:W4:Y:S01]  /*24b0*/  @!P1 LDG.E R7, desc[UR18][R14.64] ;  /* 0x000000120e079981 */ /* 0x000322000c1e1900 */
[C---:B0-----:R-:W-:Y:S01]  /*24c0*/  @!P2 IMAD.WIDE R20, R3.reuse, R26, UR6 ;  /* 0x000000060314ae25 */ /* 0x041fe2000f8e021a */
[----:B------:R-:W-:Y:S02]  /*24d0*/  CS2R R26, SRZ ;  /* 0x00000000001a7805 */ /* 0x000fe4000001ff00 */
[----:B------:R0:W4:Y:S01]  /*24e0*/  @!P1 LDG.E R24, desc[UR18][R12.64] ;  /* 0x000000120c189981 */ /* 0x000122000c1e1900 */
[----:B------:R-:W-:-:S03]  /*24f0*/  @!P2 IMAD.WIDE R16, R3, R28, UR12 ;  /* 0x0000000c0310ae25 */ /* 0x000fc6000f8e021c */
[----:B------:R0:W4:Y:S01]  /*2500*/  @!P2 LDG.E R6, desc[UR18][R20.64] ;  /* 0x000000121406a981 */ /* 0x000122000c1e1900 */
[----:B-1----:R-:W-:-:S03]  /*2510*/  @!P1 IMAD.WIDE R14, R19, R22, UR10 ;  /* 0x0000000a130e9e25 */ /* 0x002fc6000f8e0216 */
[----:B------:R1:W4:Y:S01]  /*2520*/  @!P2 LDG.E R27, desc[UR18][R16.64] ;  /* 0x00000012101ba981 */ /* 0x000322000c1e1900 */
[----:B------:R-:W-:-:S04]  /*2530*/  @!P3 IMAD.WIDE R28, R4, R29, UR6 ;  /* 0x00000006041cbe25 */ /* 0x000fc8000f8e021d */
[----:B0-----:R-:W-:Y:S01]  /*2540*/  HFMA2 R12, -RZ, RZ, 0, 2.384185791015625e-07 ;  /* 0x00000004ff0c7431 */ /* 0x001fe200000001ff */
[----:B------:R0:W4:Y:S01]  /*2550*/  @!P1 LDG.E R25, desc[UR18][R14.64] ;  /* 0x000000120e199981 */ /* 0x000122000c1e1900 */
[----:B------:R-:W-:-:S03]  /*2560*/  @!P3 IMAD.WIDE R20, R4, R23, UR12 ;  /* 0x0000000c0414be25 */ /* 0x000fc6000f8e0217 */
[----:B------:R-:W4:Y:S01]  /*2570*/  @!P3 LDG.E R9, desc[UR18][R28.64] ;  /* 0x000000121c09b981 */ /* 0x000f22000c1e1900 */
[----:B-1----:R-:W-:-:S03]  /*2580*/  HFMA2 R17, -RZ, RZ, 0, 2.384185791015625e-07 ;  /* 0x00000004ff117431 */ /* 0x002fc600000001ff */
[----:B------:R1:W4:Y:S01]  /*2590*/  @!P3 LDG.E R26, desc[UR18][R20.64] ;  /* 0x00000012141ab981 */ /* 0x000322000c1e1900 */
[----:B0-----:R-:W-:Y:S02]  /*25a0*/  MOV R14, 0x4 ;  /* 0x00000004000e7802 */ /* 0x001fe40000000f00 */
[----:B------:R-:W-:Y:S02]  /*25b0*/  CS2R R22, SRZ ;  /* 0x0000000000167805 */ /* 0x000fe4000001ff00 */
[----:B------:R-:W-:Y:S01]  /*25c0*/  MOV R19, RZ ;  /* 0x000000ff00137202 */ /* 0x000fe20000000f00 */
[----:B------:R-:W-:-:S04]  /*25d0*/  @!P2 IMAD.WIDE R14, R3, R14, UR8 ;  /* 0x00000008030eae25 */ /* 0x000fc8000f8e020e */
[----:B-1----:R-:W-:Y:S01]  /*25e0*/  HFMA2 R21, -RZ, RZ, 0, 2.384185791015625e-07 ;  /* 0x00000004ff157431 */ /* 0x002fe200000001ff */
[----:B------:R-:W-:Y:S01]  /*25f0*/  MOV R29, 0x4 ;  /* 0x00000004001d7802 */ /* 0x000fe20000000f00 */
[----:B------:R-:W-:Y:S01]  /*2600*/  @!P2 IMAD.WIDE R12, R3, R12, UR10 ;  /* 0x0000000a030cae25 */ /* 0x000fe2000f8e020c */
[----:B------:R0:W4:Y:S03]  /*2610*/  @!P2 LDG.E R22, desc[UR18][R14.64] ;  /* 0x000000120e16a981 */ /* 0x000126000c1e1900 */
[----:B------:R-:W-:Y:S01]  /*2620*/  @!P0 IMAD.WIDE R16, R8, R17, UR10 ;  /* 0x0000000a08108e25 */ /* 0x000fe2000f8e0211 */
[----:B------:R1:W4:Y:S03]  /*2630*/  @!P2 LDG.E R23, desc[UR18][R12.64] ;  /* 0x000000120c17a981 */ /* 0x000326000c1e1900 */
[----:B------:R-:W-:Y:S01]  /*2640*/  @!P3 IMAD.WIDE R28, R4, R29, UR8 ;  /* 0x00000008041cbe25 */ /* 0x000fe2000f8e021d */
[----:B------:R1:W4:Y:S01]  /*2650*/  @!P0 LDG.E R19, desc[UR18][R16.64] ;  /* 0x0000001210138981 */ /* 0x000322000c1e1900 */
[----:B0-----:R-:W-:-:S02]  /*2660*/  CS2R R14, SRZ ;  /* 0x00000000000e7805 */ /* 0x001fc4000001ff00 */
[----:B------:R-:W-:Y:S01]  /*2670*/  @!P3 IMAD.WIDE R20, R4, R21, UR10 ;  /* 0x0000000a0414be25 */ /* 0x000fe2000f8e0215 */
[----:B-1----:R-:W0:Y:S03]  /*2680*/  LDC.64 R12, c[0x0][0xf80] ;  /* 0x0003e000ff0c7b82 */ /* 0x002e260000000a00 */
[----:B------:R1:W5:Y:S04]  /*2690*/  @!P3 LDG.E R14, desc[UR18][R28.64] ;  /* 0x000000121c0eb981 */ /* 0x000368000c1e1900 */
[----:B------:R1:W5:Y:S01]  /*26a0*/  @!P3 LDG.E R15, desc[UR18][R20.64] ;  /* 0x00000012140fb981 */ /* 0x000362000c1e1900 */
[----:B------:R-:W2:Y:S01]  /*26b0*/  MUFU.RCP R16, R0 ;  /* 0x0000000000107308 */ /* 0x000ea20000001000 */
[----:B------:R-:W-:Y:S01]  /*26c0*/  ISETP.GE.AND P0, PT, R8, UR5, PT ;  /* 0x0000000508007c0c */ /* 0x000fe2000bf06270 */
[----:B------:R-:W-:Y:S01]  /*26d0*/  BSSY.RECONVERGENT B0, `(.L_x_75) ;  /* 0x000002f000007945 */ /* 0x000fe20003800200 */
[----:B--2---:R-:W-:-:S04]  /*26e0*/  FMUL.FTZ R18, R16, R18 ;  /* 0x0000001210127220 */ /* 0x004fc80000410000 */
[----:B---3--:R-:W-:-:S04]  /*26f0*/  FFMA.FTZ R18, R5, UR14, R18 ;  /* 0x0000000e05127c23 */ /* 0x008fc80008010012 */
[----:B0-----:R-:W-:-:S04]  /*2700*/  FMUL.FTZ R5, R18, R13 ;  /* 0x0000000d12057220 */ /* 0x001fc80000410000 */
[----:B----4-:R-:W-:Y:S01]  /*2710*/  FFMA.FTZ R5, R10, UR16, R5 ;  /* 0x000000100a057c23 */ /* 0x010fe20008010005 */
[----:B------:R-:W-:Y:S01]  /*2720*/  FMUL.FTZ R17, R16, R11 ;  /* 0x0000000b10117220 */ /* 0x000fe20000410000 */
[----:B------:R-:W-:-:S03]  /*2730*/  FADD.FTZ R11, -R12, 1 ;  /* 0x3f8000000c0b7421 */ /* 0x000fc60000010100 */
[----:B------:R-:W-:Y:S01]  /*2740*/  FFMA.FTZ R8, R7, UR14, R17 ;  /* 0x0000000e07087c23 */ /* 0x000fe20008010011 */
[----:B------:R-:W-:-:S03]  /*2750*/  FMUL.FTZ R7, R11, R18 ;  /* 0x000000120b077220 */ /* 0x000fc60000410000 */
[----:B------:R-:W-:Y:S01]  /*2760*/  FMUL.FTZ R17, R11, R8 ;  /* 0x000000080b117220 */ /* 0x000fe20000410000 */
[----:B------:R-:W-:Y:S01]  /*2770*/  FMUL.FTZ R10, R16, R6 ;  /* 0x00000006100a7220 */ /* 0x000fe20000410000 */
[----:B------:R-:W-:Y:S01]  /*2780*/  FMUL.FTZ R6, R18, R7 ;  /* 0x0000000712067220 */ /* 0x000fe20000410000 */
[C---:B------:R-:W-:Y:S02]  /*2790*/  FMUL.FTZ R7, R8.reuse, R13 ;  /* 0x0000000d08077220 */ /* 0x040fe40000410000 */
[----:B------:R-:W-:Y:S01]  /*27a0*/  FFMA.FTZ R10, R27, UR14, R10 ;  /* 0x0000000e1b0a7c23 */ /* 0x000fe2000801000a */
[----:B------:R-:W-:Y:S01]  /*27b0*/  FMUL.FTZ R8, R8, R17 ;  /* 0x0000001108087220 */ /* 0x000fe20000410000 */
[----:B------:R-:W-:-:S04]  /*27c0*/  FMUL.FTZ R9, R16, R9 ;  /* 0x0000000910097220 */ /* 0x000fc80000410000 */
[----:B------:R-:W-:Y:S01]  /*27d0*/  FFMA.FTZ R26, R26, UR14, R9 ;  /* 0x0000000e1a1a7c23 */ /* 0x000fe20008010009 */
[----:B------:R-:W-:Y:S01]  /*27e0*/  FMUL.FTZ R9, R11, R10 ;  /* 0x0000000a0b097220 */ /* 0x000fe20000410000 */
[----:B------:R-:W-:Y:S01]  /*27f0*/  FFMA.FTZ R24, R24, UR16, R7 ;  /* 0x0000001018187c23 */ /* 0x000fe20008010007 */
[----:B------:R-:W-:Y:S01]  /*2800*/  FFMA.FTZ R25, R25, R12, R8 ;  /* 0x0000000c19197223 */ /* 0x000fe20000010008 */
[----:B------:R-:W-:Y:S01]  /*2810*/  FMUL.FTZ R11, R11, R26 ;  /* 0x0000001a0b0b7220 */ /* 0x000fe20000410000 */
[C---:B------:R-:W-:Y:S01]  /*2820*/  FMUL.FTZ R8, R10.reuse, R9 ;  /* 0x000000090a087220 */ /* 0x040fe20000410000 */
[-C--:B------:R-:W-:Y:S01]  /*2830*/  FMUL.FTZ R7, R10, R13.reuse ;  /* 0x0000000d0a077220 */ /* 0x080fe20000410000 */
[C---:B------:R-:W-:Y:S01]  /*2840*/  FMUL.FTZ R13, R26.reuse, R13 ;  /* 0x0000000d1a0d7220 */ /* 0x040fe20000410000 */
[----:B------:R-:W-:Y:S02]  /*2850*/  FMUL.FTZ R16, R26, R11 ;  /* 0x0000000b1a107220 */ /* 0x000fe40000410000 */
[----:B------:R-:W-:Y:S01]  /*2860*/  FFMA.FTZ R22, R22, UR16, R7 ;  /* 0x0000001016167c23 */ /* 0x000fe20008010007 */
[-C--:B------:R-:W-:Y:S01]  /*2870*/  FFMA.FTZ R23, R23, R12.reuse, R8 ;  /* 0x0000000c17177223 */ /* 0x080fe20000010008 */
[----:B------:R-:W-:Y:S01]  /*2880*/  FFMA.FTZ R19, R19, R12, R6 ;  /* 0x0000000c13137223 */ /* 0x000fe20000010006 */
[----:B-1----:R-:W-:Y:S06]  /*2890*/  @P0 BRA `(.L_x_76) ;  /* 0x0000000000480947 */ /* 0x002fec0003800000 */
[----:B------:R-:W0:Y:S01]  /*28a0*/  MUFU.RCP R8, UR21 ;  /* 0x0000001500087d08 */ /* 0x000e220008001000 */
[----:B------:R-:W-:Y:S02]  /*28b0*/  IADD3 R10, PT, PT, R2, UR4, RZ ;  /* 0x00000004020a7c10 */ /* 0x000fe4000fffe0ff */
[----:B------:R-:W-:Y:S02]  /*28c0*/  MOV R7, 0x4 ;  /* 0x0000000400077802 */ /* 0x000fe40000000f00 */
[----:B------:R-:W-:Y:S02]  /*28d0*/  MOV R9, 0x4 ;  /* 0x0000000400097802 */ /* 0x000fe40000000f00 */
[----:B------:R-:W-:Y:S01]  /*28e0*/  MOV R11, 0x4 ;  /* 0x00000004000b7802 */ /* 0x000fe20000000f00 */
[----:B------:R-:W1:Y:S01]  /*28f0*/  MUFU.RCP R6, UR20 ;  /* 0x0000001400067d08 */ /* 0x000e620008001000 */
[----:B0-----:R-:W-:-:S07]  /*2900*/  FMUL.FTZ R8, R19, R8 ;  /* 0x0000000813087220 */ /* 0x001fce0000410000 */
[----:B------:R-:W0:Y:S01]  /*2910*/  MUFU.SQRT R8, R8 ;  /* 0x0000000800087308 */ /* 0x000e220000002000 */
[----:B-1----:R-:W-:Y:S01]  /*2920*/  FMUL.FTZ R6, R5, R6 ;  /* 0x0000000605067220 */ /* 0x002fe20000410000 */
[----:B0-----:R-:W-:Y:S01]  /*2930*/  FADD.FTZ R17, R8, UR17 ;  /* 0x0000001108117e21 */ /* 0x001fe20008010000 */
[----:B------:R-:W-:-:S05]  /*2940*/  IMAD.WIDE R8, R10, R9, UR8 ;  /* 0x000000080a087e25 */ /* 0x000fca000f8e0209 */
[----:B------:R-:W0:Y:S02]  /*2950*/  MUFU.RCP R17, R17 ;  /* 0x0000001100117308 */ /* 0x000e240000001000 */
[----:B0-----:R-:W-:Y:S01]  /*2960*/  FMUL.FTZ R21, R6, R17 ;  /* 0x0000001106157220 */ /* 0x001fe20000410000 */
[----:B------:R-:W-:-:S04]  /*2970*/  IMAD.WIDE R6, R10, R7, UR6 ;  /* 0x000000060a067e25 */ /* 0x000fc8000f8e0207 */
[----:B------:R-:W-:Y:S01]  /*2980*/  IMAD.WIDE R10, R10, R11, UR10 ;  /* 0x0000000a0a0a7e25 */ /* 0x000fe2000f8e020b */
[----:B------:R0:W-:Y:S04]  /*2990*/  STG.E desc[UR18][R6.64], R21 ;  /* 0x0000001506007986 */ /* 0x0001e8000c101912 */
[----:B------:R0:W-:Y:S04]  /*29a0*/  STG.E desc[UR18][R8.64], R5 ;  /* 0x0000000508007986 */ /* 0x0001e8000c101912 */
[----:B------:R0:W-:Y:S02]  /*29b0*/  STG.E desc[UR18][R10.64], R19 ;  /* 0x000000130a007986 */ /* 0x0001e4000c101912 */
.L_x_76:
[----:B------:R-:W-:Y:S05]  /*29c0*/  BSYNC.RECONVERGENT B0 ;  /* 0x0000000000007941 */ /* 0x000fea0003800200 */
.L_x_75:
[----:B------:R-:W-:Y:S04]  /*29d0*/  BSSY.RECONVERGENT B0, `(.L_x_77) ;  /* 0x0000015000007945 */ /* 0x000fe80003800200 */
[----:B------:R-:W-:Y:S05]  /*29e0*/  @P1 BRA `(.L_x_78) ;  /* 0x00000000004c1947 */ /* 0x000fea0003800000 */
[----:B0-----:R-:W0:Y:S01]  /*29f0*/  MUFU.RCP R6, UR21 ;  /* 0x0000001500067d08 */ /* 0x001e220008001000 */
[----:B------:R-:W-:Y:S01]  /*2a00*/  IADD3 R8, PT, PT, R2, UR4, RZ ;  /* 0x0000000402087c10 */ /* 0x000fe2000fffe0ff */
[----:B------:R-:W-:Y:S01]  /*2a10*/  HFMA2 R11, -RZ, RZ, 0, 2.384185791015625e-07 ;  /* 0x00000004ff0b7431 */ /* 0x000fe200000001ff */
[----:B------:R-:W-:Y:S02]  /*2a20*/  MOV R9, 0x4 ;  /* 0x0000000400097802 */ /* 0x000fe40000000f00 */
[----:B------:R-:W-:Y:S02]  /*2a30*/  IADD3 R10, PT, PT, R8, UR15, RZ ;  /* 0x0000000f080a7c10 */ /* 0x000fe4000fffe0ff */
[----:B------:R-:W-:Y:S01]  /*2a40*/  MOV R21, 0x4 ;  /* 0x0000000400157802 */ /* 0x000fe20000000f00 */
[----:B------:R-:W1:Y:S01]  /*2a50*/  MUFU.RCP R7, UR20 ;  /* 0x0000001400077d08 */ /* 0x000e620008001000 */
[----:B0-----:R-:W-:-:S07]  /*2a60*/  FMUL.FTZ R5, R25, R6 ;  /* 0x0000000619057220 */ /* 0x001fce0000410000 */
[----:B------:R-:W0:Y:S01]  /*2a70*/  MUFU.SQRT R5, R5 ;  /* 0x0000000500057308 */ /* 0x000e220000002000 */
[----:B-1----:R-:W-:Y:S01]  /*2a80*/  FMUL.FTZ R6, R24, R7 ;  /* 0x0000000718067220 */ /* 0x002fe20000410000 */
[----:B0-----:R-:W-:-:S06]  /*2a90*/  FADD.FTZ R17, R5, UR17 ;  /* 0x0000001105117e21 */ /* 0x001fcc0008010000 */
        /* <DEDUP_REMOVED lines=8> */
.L_x_78:
[----:B------:R-:W-:Y:S05]  /*2b20*/  BSYNC.RECONVERGENT B0 ;  /* 0x0000000000007941 */ /* 0x000fea0003800200 */
.L_x_77:
[----:B------:R-:W-:Y:S04]  /*2b30*/  BSSY.RECONVERGENT B0, `(.L_x_79) ;  /* 0x0000013000007945 */ /* 0x000fe80003800200 */
[----:B------:R-:W-:Y:S05]  /*2b40*/  @P2 BRA `(.L_x_80) ;  /* 0x0000000000442947 */ /* 0x000fea0003800000 */
[----:B01----:R-:W0:Y:S01]  /*2b50*/  MUFU.RCP R6, UR21 ;  /* 0x0000001500067d08 */ /* 0x003e220008001000 */
[----:B------:R-:W-:Y:S01]  /*2b60*/  HFMA2 R8, -RZ, RZ, 0, 2.384185791015625e-07 ;  /* 0x00000004ff087431 */ /* 0x000fe200000001ff */
[----:B------:R-:W-:Y:S01]  /*2b70*/  MOV R10, 0x4 ;  /* 0x00000004000a7802 */ /* 0x000fe20000000f00 */
[----:B------:R-:W-:-:S05]  /*2b80*/  HFMA2 R18, -RZ, RZ, 0, 2.384185791015625e-07 ;  /* 0x00000004ff127431 */ /* 0x000fca00000001ff */
        /* <DEDUP_REMOVED lines=13> */
.L_x_80:
[----:B------:R-:W-:Y:S05]  /*2c60*/  BSYNC.RECONVERGENT B0 ;  /* 0x0000000000007941 */ /* 0x000fea0003800200 */
.L_x_79:
[----:B------:R-:W-:Y:S01]  /*2c70*/  BSSY.RECONVERGENT B0, `(.L_x_81) ;  /* 0x0000015000007945 */ /* 0x000fe20003800200 */
[----:B-----5:R-:W-:Y:S01]  /*2c80*/  FFMA.FTZ R13, R14, UR16, R13 ;  /* 0x000000100e0d7c23 */ /* 0x020fe2000801000d */
[----:B------:R-:W-:Y:S02]  /*2c90*/  FFMA.FTZ R15, R15, R12, R16 ;  /* 0x0000000c0f0f7223 */ /* 0x000fe40000010010 */
[----:B------:R-:W-:Y:S05]  /*2ca0*/  @P3 BRA `(.L_x_82) ;  /* 0x0000000000443947 */ /* 0x000fea0003800000 */
[----:B012---:R-:W0:Y:S01]  /*2cb0*/  MUFU.RCP R6, UR21 ;  /* 0x0000001500067d08 */ /* 0x007e220008001000 */
[----:B------:R-:W-:Y:S01]  /*2cc0*/  HFMA2 R9, -RZ, RZ, 0, 2.384185791015625e-07 ;  /* 0x00000004ff097431 */ /* 0x000fe200000001ff */
[----:B------:R-:W-:Y:S02]  /*2cd0*/  MOV R7, 0x4 ;  /* 0x0000000400077802 */ /* 0x000fe40000000f00 */
[----:B------:R-:W-:Y:S02]  /*2ce0*/  MOV R17, 0x4 ;  /* 0x0000000400117802 */ /* 0x000fe40000000f00 */
[----:B------:R-:W-:-:S04]  /*2cf0*/  IMAD.WIDE R8, R4, R9, UR8 ;  /* 0x0000000804087e25 */ /* 0x000fc8000f8e0209 */
[----:B0-----:R-:W-:Y:S02]  /*2d00*/  FMUL.FTZ R3, R15, R6 ;  /* 0x000000060f037220 */ /* 0x001fe40000410000 */
[----:B------:R-:W0:Y:S08]  /*2d10*/  MUFU.RCP R6, UR20 ;  /* 0x0000001400067d08 */ /* 0x000e300008001000 */
[----:B------:R-:W1:Y:S01]  /*2d20*/  MUFU.SQRT R3, R3 ;  /* 0x0000000300037308 */ /* 0x000e620000002000 */
[----:B0-----:R-:W-:Y:S01]  /*2d30*/  FMUL.FTZ R5, R13, R6 ;  /* 0x000000060d057220 */ /* 0x001fe20000410000 */
[----:B------:R-:W-:-:S04]  /*2d40*/  IMAD.WIDE R6, R4, R7, UR6 ;  /* 0x0000000604067e25 */ /* 0x000fc8000f8e0207 */
[----:B-1----:R-:W-:-:S06]  /*2d50*/  FADD.FTZ R10, R3, UR17 ;  /* 0x00000011030a7e21 */ /* 0x002fcc0008010000 */
[----:B------:R-:W0:Y:S02]  /*2d60*/  MUFU.RCP R10, R10 ;  /* 0x0000000a000a7308 */ /* 0x000e240000001000 */
[----:B0-----:R-:W-:Y:S01]  /*2d70*/  FMUL.FTZ R11, R5, R10 ;  /* 0x0000000a050b7220 */ /* 0x001fe20000410000 */
[----:B------:R-:W-:-:S04]  /*2d80*/  IMAD.WIDE R4, R4, R17, UR10 ;  /* 0x0000000a04047e25 */ /* 0x000fc8000f8e0211 */
[----:B------:R3:W-:Y:S04]  /*2d90*/  STG.E desc[UR18][R6.64], R11 ;  /* 0x0000000b06007986 */ /* 0x0007e8000c101912 */
[----:B------:R3:W-:Y:S04]  /*2da0*/  STG.E desc[UR18][R8.64], R13 ;  /* 0x0000000d08007986 */ /* 0x0007e8000c101912 */
[----:B------:R3:W-:Y:S02]  /*2db0*/  STG.E desc[UR18][R4.64], R15 ;  /* 0x0000000f04007986 */ /* 0x0007e4000c101912 */
.L_x_82:
[----:B------:R-:W-:Y:S05]  /*2dc0*/  BSYNC.RECONVERGENT B0 ;  /* 0x0000000000007941 */ /* 0x000fea0003800200 */
.L_x_81:
[----:B------:R-:W-:-:S04]  /*2dd0*/  ULEA UR4, UR15, UR4, 0x2 ;  /* 0x000000040f047291 */ /* 0x000fc8000f8e10ff */
[----:B------:R-:W-:-:S09]  /*2de0*/  UISETP.GE.AND UP0, UPT, UR4, UR5, UPT ;  /* 0x000000050400728c */ /* 0x000fd2000bf06270 */
[----:B------:R-:W-:Y:S05]  /*2df0*/  BRA.U !UP0, `(.L_x_83) ;  /* 0xfffffff508247547 */ /* 0x000fea000b83ffff */
[----:B------:R-:W-:Y:S05]  /*2e00*/  EXIT ;  /* 0x000000000000794d */ /* 0x000fea0003800000 */
.L_x_60:
[----:B------:R-:W0:Y:S01]  /*2e10*/  S2R R2, SR_TID.X ;  /* 0x0000000000027919 */ /* 0x000e220000002100 */
[----:B------:R-:W-:-:S04]  /*2e20*/  UISETP.LT.AND UP0, UPT, UR14, UR16, UPT ;  /* 0x000000100e00728c */ /* 0x000fc8000bf01270 */
[----:B------:R-:W-:Y:S01]  /*2e30*/  USEL UR4, UR14, UR16, UP0 ;  /* 0x000000100e047287 */ /* 0x000fe20008000000 */
[----:B0-----:R-:W-:-:S05]  /*2e40*/  SHF.L.U32 R3, R2, 0x2, RZ ;  /* 0x0000000202037819 */ /* 0x001fca00000006ff */
[----:B------:R-:W-:-:S13]  /*2e50*/  ISETP.LT.AND P0, PT, R3, UR4, PT ;  /* 0x0000000403007c0c */ /* 0x000fda000bf01270 */
[----:B------:R-:W-:Y:S05]  /*2e60*/  @!P0 EXIT ;  /* 0x000000000000894d */ /* 0x000fea0003800000 */
[----:B------:R-:W0:Y:S01]  /*2e70*/  LDCU UR5, c[0x0][0xf98] ;  /* 0x0001f300ff0577ac */ /* 0x000e220008000800 */
[----:B------:R-:W-:Y:S01]  /*2e80*/  BSSY.RECONVERGENT B0, `(.L_x_84) ;  /* 0x000009c000007945 */ /* 0x000fe20003800200 */
[----:B------:R-:W-:Y:S01]  /*2e90*/  UISETP.LT.U32.AND UP0, UPT, UR14, UR16, UPT ;  /* 0x000000100e00728c */ /* 0x000fe2000bf01070 */
[----:B------:R-:W1:Y:S01]  /*2ea0*/  LDCU UR4, c[0x0][0x360] ;  /* 0x00006c00ff0477ac */ /* 0x000e620008000800 */
[----:B------:R-:W2:Y:S01]  /*2eb0*/  LDCU UR21, c[0x0][0xf90] ;  /* 0x0001f200ff1577ac */ /* 0x000ea20008000800 */
[----:B------:R-:W3:Y:S01]  /*2ec0*/  LDCU UR20, c[0x0][0xf7c] ;  /* 0x0001ef80ff1477ac */ /* 0x000ee20008000800 */
[----:B0-----:R-:W-:Y:S01]  /*2ed0*/  FSETP.NEU.FTZ.AND P1, PT, RZ, UR5, PT ;  /* 0x00000005ff007c0b */ /* 0x001fe2000bf3d000 */
[----:B------:R-:W0:Y:S01]  /*2ee0*/  LDCU UR17, c[0x0][0xf98] ;  /* 0x0001f300ff1177ac */ /* 0x000e220008000800 */
[----:B------:R-:W4:Y:S01]  /*2ef0*/  LDCU UR15, c[0x0][0xf94] ;  /* 0x0001f280ff0f77ac */ /* 0x000f220008000800 */
[----:B------:R-:W0:Y:S01]  /*2f00*/  LDCU.128 UR24, c[0x0][0xf80] ;  /* 0x0001f000ff1877ac */ /* 0x000e220008000c00 */
[----:B-12---:R-:W-:-:S12]  /*2f10*/  USEL UR14, UR14, UR16, UP0 ;  /* 0x000000100e0e7287 */ /* 0x006fd80008000000 */
.L_x_87:
[----:B------:R-:W-:Y:S01]  /*2f20*/  HFMA2 R21, -RZ, RZ, 0, 9.5367431640625e-07 ;  /* 0x00000010ff157431 */ /* 0x000fe200000001ff */
[----:B-1----:R-:W-:Y:S01]  /*2f30*/  MOV R13, 0x10 ;  /* 0x00000010000d7802 */ /* 0x002fe20000000f00 */
[----:B------:R-:W-:Y:S01]  /*2f40*/  HFMA2 R9, -RZ, RZ, 0, 9.5367431640625e-07 ;  /* 0x00000010ff097431 */ /* 0x000fe200000001ff */
[----:B------:R-:W-:-:S03]  /*2f50*/  MOV R25, 0x10 ;  /* 0x0000001000197802 */ /* 0x000fc60000000f00 */
[----:B------:R-:W-:-:S04]  /*2f60*/  IMAD.WIDE R12, R2, R13, UR6 ;  /* 0x00000006020c7e25 */ /* 0x000fc8000f8e020d */
[C---:B------:R-:W-:Y:S02]  /*2f70*/  @P1 IMAD.WIDE R20, R2.reuse, R21, UR12 ;  /* 0x0000000c02141e25 */ /* 0x040fe4000f8e0215 */
[----:B------:R-:W5:Y:S02]  /*2f80*/  LDG.E.128 R12, desc[UR18][R12.64] ;  /* 0x000000120c0c7981 */ /* 0x000f64000c1e1d00 */
[C---:B------:R-:W-:Y:S02]  /*2f90*/  IMAD.WIDE R8, R2.reuse, R9, UR8 ;  /* 0x0000000802087e25 */ /* 0x040fe4000f8e0209 */
[----:B------:R-:W2:Y:S02]  /*2fa0*/  @P1 LDG.E.128 R16, desc[UR18][R20.64] ;  /* 0x0000001214101981 */ /* 0x000ea4000c1e1d00 */
[----:B------:R-:W-:Y:S02]  /*2fb0*/  IMAD.WIDE R24, R2, R25, UR10 ;  /* 0x0000000a02187e25 */ /* 0x000fe4000f8e0219 */
[----:B------:R-:W5:Y:S04]  /*2fc0*/  LDG.E.128 R8, desc[UR18][R8.64] ;  /* 0x0000001208087981 */ /* 0x000f68000c1e1d00 */
[----:B------:R1:W5:Y:S01]  /*2fd0*/  LDG.E.128 R4, desc[UR18][R24.64] ;  /* 0x0000001218047981 */ /* 0x000362000c1e1d00 */
[----:B----4-:R-:W-:Y:S01]  /*2fe0*/  UISETP.NE.AND UP0, UPT, UR15, URZ, UPT ;  /* 0x000000ff0f00728c */ /* 0x010fe2000bf05270 */
[----:B0-----:R-:W-:-:S04]  /*2ff0*/  FSETP.NEU.FTZ.AND P1, PT, RZ, UR17, PT ;  /* 0x00000011ff007c0b */ /* 0x001fc8000bf3d000 */
[----:B--2---:R-:W-:Y:S02]  /*3000*/  FSEL R19, R19, RZ, P1 ;  /* 0x000000ff13137208 */ /* 0x004fe40000800000 */
[----:B------:R-:W-:Y:S02]  /*3010*/  FSEL R18, R18, RZ, P1 ;  /* 0x000000ff12127208 */ /* 0x000fe40000800000 */
[----:B------:R-:W-:Y:S02]  /*3020*/  FSEL R17, R17, RZ, P1 ;  /* 0x000000ff11117208 */ /* 0x000fe40000800000 */
[----:B------:R-:W-:Y:S01]  /*3030*/  FSEL R16, R16, RZ, P1 ;  /* 0x000000ff10107208 */ /* 0x000fe20000800000 */
[----:B-1----:R-:W-:Y:S06]  /*3040*/  BRA.U UP0, `(.L_x_85) ;  /* 0x0000000100ec7547 */ /* 0x002fec000b800000 */
[----:B------:R-:W0:Y:S01]  /*3050*/  LDC.64 R20, c[0x0][0xf80] ;  /* 0x0003e000ff147b82 */ /* 0x000e220000000a00 */
[----:B------:R-:W1:Y:S07]  /*3060*/  MUFU.RCP R26, R0 ;  /* 0x00000000001a7308 */ /* 0x000e6e0000001000 */
[----:B------:R-:W2:Y:S01]  /*3070*/  LDC.64 R22, c[0x0][0xf88] ;  /* 0x0003e200ff167b82 */ /* 0x000ea20000000a00 */
[-C--:B-1---5:R-:W-:Y:S01]  /*3080*/  FMUL.FTZ R3, R12, R26.reuse ;  /* 0x0000001a0c037220 */ /* 0x0a2fe20000410000 */
[-C--:B------:R-:W-:Y:S01]  /*3090*/  FMUL.FTZ R12, R13, R26.reuse ;  /* 0x0000001a0d0c7220 */ /* 0x080fe20000410000 */
[-C--:B------:R-:W-:Y:S01]  /*30a0*/  FMUL.FTZ R13, R14, R26.reuse ;  /* 0x0000001a0e0d7220 */ /* 0x080fe20000410000 */
[----:B------:R-:W-:Y:S01]  /*30b0*/  FMUL.FTZ R14, R15, R26 ;  /* 0x0000001a0f0e7220 */ /* 0x000fe20000410000 */
[----:B------:R-:W-:Y:S01]  /*30c0*/  FFMA.FTZ R16, R16, UR17, R3 ;  /* 0x0000001110107c23 */ /* 0x000fe20008010003 */
[----:B------:R-:W-:Y:S01]  /*30d0*/  FFMA.FTZ R12, R17, UR17, R12 ;  /* 0x00000011110c7c23 */ /* 0x000fe2000801000c */
[----:B0-----:R-:W-:Y:S01]  /*30e0*/  FADD.FTZ R3, -R20, 1 ;  /* 0x3f80000014037421 */ /* 0x001fe20000010100 */
[----:B------:R-:W-:Y:S01]  /*30f0*/  FFMA.FTZ R18, R18, UR17, R13 ;  /* 0x0000001112127c23 */ /* 0x000fe2000801000d */
[----:B------:R-:W-:-:S02]  /*3100*/  FFMA.FTZ R14, R19, UR17, R14 ;  /* 0x00000011130e7c23 */ /* 0x000fc4000801000e */
[C---:B------:R-:W-:Y:S01]  /*3110*/  FMUL.FTZ R17, R3.reuse, R16 ;  /* 0x0000001003117220 */ /* 0x040fe20000410000 */
[C---:B------:R-:W-:Y:S01]  /*3120*/  FMUL.FTZ R15, R3.reuse, R12 ;  /* 0x0000000c030f7220 */ /* 0x040fe20000410000 */
[C---:B------:R-:W-:Y:S01]  /*3130*/  FMUL.FTZ R19, R3.reuse, R14 ;  /* 0x0000000e03137220 */ /* 0x040fe20000410000 */
[----:B--2---:R-:W0:Y:S01]  /*3140*/  MUFU.RCP R23, R23 ;  /* 0x0000001700177308 */ /* 0x004e220000001000 */
[----:B------:R-:W-:Y:S01]  /*3150*/  FMUL.FTZ R17, R16, R17 ;  /* 0x0000001110117220 */ /* 0x000fe20000410000 */
[----:B------:R-:W-:Y:S01]  /*3160*/  FMUL.FTZ R26, R12, R15 ;  /* 0x0000000f0c1a7220 */ /* 0x000fe20000410000 */
[----:B------:R-:W-:Y:S01]  /*3170*/  FMUL.FTZ R15, R3, R18 ;  /* 0x00000012030f7220 */ /* 0x000fe20000410000 */
[----:B------:R-:W-:Y:S01]  /*3180*/  FMUL.FTZ R28, R14, R19 ;  /* 0x000000130e1c7220 */ /* 0x000fe20000410000 */
[-C--:B------:R-:W-:Y:S01]  /*3190*/  FFMA.FTZ R4, R4, R20.reuse, R17 ;  /* 0x0000001404047223 */ /* 0x080fe20000010011 */
[-C--:B------:R-:W-:Y:S01]  /*31a0*/  FFMA.FTZ R5, R5, R20.reuse, R26 ;  /* 0x0000001405057223 */ /* 0x080fe2000001001a */
[----:B------:R-:W-:Y:S01]  /*31b0*/  FMUL.FTZ R17, R18, R15 ;  /* 0x0000000f12117220 */ /* 0x000fe20000410000 */
[-C--:B------:R-:W-:Y:S01]  /*31c0*/  FFMA.FTZ R7, R7, R20.reuse, R28 ;  /* 0x0000001407077223 */ /* 0x080fe2000001001c */
[----:B------:R-:W1:Y:S01]  /*31d0*/  MUFU.RCP R22, R22 ;  /* 0x0000001600167308 */ /* 0x000e620000001000 */
[-C--:B------:R-:W-:Y:S01]  /*31e0*/  FMUL.FTZ R12, R12, R21.reuse ;  /* 0x000000150c0c7220 */ /* 0x080fe20000410000 */
[----:B------:R-:W-:Y:S01]  /*31f0*/  FFMA.FTZ R6, R6, R20, R17 ;  /* 0x0000001406067223 */ /* 0x000fe20000010011 */
[----:B------:R-:W-:-:S02]  /*3200*/  FMUL.FTZ R14, R14, R21 ;  /* 0x000000150e0e7220 */ /* 0x000fc40000410000 */
[----:B---3--:R-:W-:Y:S02]  /*3210*/  FFMA.FTZ R9, R9, UR20, R12 ;  /* 0x0000001409097c23 */ /* 0x008fe4000801000c */
[----:B------:R-:W-:Y:S01]  /*3220*/  FFMA.FTZ R11, R11, UR20, R14 ;  /* 0x000000140b0b7c23 */ /* 0x000fe2000801000e */
[-C--:B0-----:R-:W-:Y:S01]  /*3230*/  FMUL.FTZ R13, R4, R23.reuse ;  /* 0x00000017040d7220 */ /* 0x081fe20000410000 */
[-C--:B------:R-:W-:Y:S01]  /*3240*/  FMUL.FTZ R15, R5, R23.reuse ;  /* 0x00000017050f7220 */ /* 0x080fe20000410000 */
[-C--:B------:R-:W-:Y:S01]  /*3250*/  FMUL.FTZ R26, R6, R23.reuse ;  /* 0x00000017061a7220 */ /* 0x080fe20000410000 */
[----:B------:R-:W-:Y:S02]  /*3260*/  FMUL.FTZ R23, R7, R23 ;  /* 0x0000001707177220 */ /* 0x000fe40000410000 */
[----:B------:R0:W2:Y:S01]  /*3270*/  MUFU.SQRT R3, R15 ;  /* 0x0000000f00037308 */ /* 0x0000a20000002000 */
[----:B-1----:R-:W-:-:S07]  /*3280*/  FMUL.FTZ R12, R9, R22 ;  /* 0x00000016090c7220 */ /* 0x002fce0000410000 */
[----:B------:R-:W1:Y:S01]  /*3290*/  MUFU.SQRT R13, R13 ;  /* 0x0000000d000d7308 */ /* 0x000e620000002000 */
[----:B0-----:R-:W-:-:S04]  /*32a0*/  FMUL.FTZ R15, R16, R21 ;  /* 0x00000015100f7220 */ /* 0x001fc80000410000 */
[----:B------:R-:W-:-:S03]  /*32b0*/  FFMA.FTZ R8, R8, UR20, R15 ;  /* 0x0000001408087c23 */ /* 0x000fc6000801000f */
[----:B------:R-:W0:Y:S01]  /*32c0*/  MUFU.SQRT R26, R26 ;  /* 0x0000001a001a7308 */ /* 0x000e220000002000 */
[----:B--2---:R-:W-:Y:S01]  /*32d0*/  FADD.FTZ R17, R3, UR21 ;  /* 0x0000001503117e21 */ /* 0x004fe20008010000 */
[----:B------:R-:W-:-:S06]  /*32e0*/  FMUL.FTZ R16, R8, R22 ;  /* 0x0000001608107220 */ /* 0x000fcc0000410000 */
[----:B------:R-:W2:Y:S01]  /*32f0*/  MUFU.SQRT R23, R23 ;  /* 0x0000001700177308 */ /* 0x000ea20000002000 */
[----:B-1----:R-:W-:-:S07]  /*3300*/  FADD.FTZ R13, R13, UR21 ;  /* 0x000000150d0d7e21 */ /* 0x002fce0008010000 */
[----:B------:R-:W1:Y:S01]  /*3310*/  MUFU.RCP R13, R13 ;  /* 0x0000000d000d7308 */ /* 0x000e620000001000 */
[----:B0-----:R-:W-:-:S07]  /*3320*/  FADD.FTZ R3, R26, UR21 ;  /* 0x000000151a037e21 */ /* 0x001fce0008010000 */
[----:B------:R-:W0:Y:S01]  /*3330*/  MUFU.RCP R17, R17 ;  /* 0x0000001100117308 */ /* 0x000e220000001000 */
[----:B--2---:R-:W-:Y:S01]  /*3340*/  FADD.FTZ R19, R23, UR21 ;  /* 0x0000001517137e21 */ /* 0x004fe20008010000 */
[----:B------:R-:W-:-:S04]  /*3350*/  FMUL.FTZ R23, R18, R21 ;  /* 0x0000001512177220 */ /* 0x000fc80000410000 */
[----:B------:R-:W-:Y:S02]  /*3360*/  FFMA.FTZ R10, R10, UR20, R23 ;  /* 0x000000140a0a7c23 */ /* 0x000fe40008010017 */
[----:B------:R-:W2:Y:S01]  /*3370*/  MUFU.RCP R3, R3 ;  /* 0x0000000300037308 */ /* 0x000ea20000001000 */
[----:B-1----:R-:W-:Y:S01]  /*3380*/  FMUL.FTZ R16, R16, R13 ;  /* 0x0000000d10107220 */ /* 0x002fe20000410000 */
[-C--:B------:R-:W-:Y:S01]  /*3390*/  FMUL.FTZ R18, R10, R22.reuse ;  /* 0x000000160a127220 */ /* 0x080fe20000410000 */
[----:B------:R-:W-:-:S05]  /*33a0*/  FMUL.FTZ R22, R11, R22 ;  /* 0x000000160b167220 */ /* 0x000fca0000410000 */
[----:B------:R-:W1:Y:S01]  /*33b0*/  MUFU.RCP R19, R19 ;  /* 0x0000001300137308 */ /* 0x000e620000001000 */
[----:B0-----:R-:W-:Y:S01]  /*33c0*/  FMUL.FTZ R17, R12, R17 ;  /* 0x000000110c117220 */ /* 0x001fe20000410000 */
[----:B--2---:R-:W-:Y:S01]  /*33d0*/  FMUL.FTZ R18, R18, R3 ;  /* 0x0000000312127220 */ /* 0x004fe20000410000 */
[----:B-1----:R-:W-:Y:S01]  /*33e0*/  FMUL.FTZ R19, R22, R19 ;  /* 0x0000001316137220 */ /* 0x002fe20000410000 */
[----:B------:R-:W-:Y:S06]  /*33f0*/  BRA `(.L_x_86) ;  /* 0x0000000000e47947 */ /* 0x000fec0003800000 */
.L_x_85:
[----:B------:R-:W0:Y:S01]  /*3400*/  MUFU.RCP R22, R0 ;  /* 0x0000000000167308 */ /* 0x000e220000001000 */
[----:B------:R-:W-:Y:S01]  /*3410*/  MOV R20, UR24 ;  /* 0x0000001800147c02 */ /* 0x000fe20008000f00 */
[----:B-----5:R-:W-:Y:S01]  /*3420*/  FMUL.FTZ R21, R4, UR24 ;  /* 0x0000001804157c20 */ /* 0x020fe20008410000 */
[----:B------:R-:W-:Y:S01]  /*3430*/  FMUL.FTZ R26, R5, UR24 ;  /* 0x00000018051a7c20 */ /* 0x000fe20008410000 */
[----:B------:R-:W-:Y:S01]  /*3440*/  FMUL.FTZ R23, R6, UR24 ;  /* 0x0000001806177c20 */ /* 0x000fe20008410000 */
[----:B------:R-:W-:Y:S01]  /*3450*/  FMUL.FTZ R28, R7, UR24 ;  /* 0x00000018071c7c20 */ /* 0x000fe20008410000 */
[----:B------:R-:W-:Y:S01]  /*3460*/  FADD.FTZ R20, -R20, 1 ;  /* 0x3f80000014147421 */ /* 0x000fe20000010100 */
[----:B---3--:R-:W-:Y:S01]  /*3470*/  FMUL.FTZ R27, R8, UR20 ;  /* 0x00000014081b7c20 */ /* 0x008fe20008410000 */
[----:B------:R-:W1:Y:S01]  /*3480*/  MUFU.RCP R3, UR27 ;  /* 0x0000001b00037d08 */ /* 0x000e620008001000 */
[-C--:B0-----:R-:W-:Y:S01]  /*3490*/  FMUL.FTZ R12, R12, R22.reuse ;  /* 0x000000160c0c7220 */ /* 0x081fe20000410000 */
[-C--:B------:R-:W-:Y:S01]  /*34a0*/  FMUL.FTZ R13, R13, R22.reuse ;  /* 0x000000160d0d7220 */ /* 0x080fe20000410000 */
[-C--:B------:R-:W-:Y:S01]  /*34b0*/  FMUL.FTZ R14, R14, R22.reuse ;  /* 0x000000160e0e7220 */ /* 0x080fe20000410000 */
[----:B------:R-:W-:Y:S01]  /*34c0*/  FMUL.FTZ R15, R15, R22 ;  /* 0x000000160f0f7220 */ /* 0x000fe20000410000 */
[C---:B------:R-:W-:Y:S01]  /*34d0*/  FMUL.FTZ R4, R20.reuse, R12 ;  /* 0x0000000c14047220 */ /* 0x040fe20000410000 */
[C---:B------:R-:W-:Y:S01]  /*34e0*/  FMUL.FTZ R5, R20.reuse, R13 ;  /* 0x0000000d14057220 */ /* 0x040fe20000410000 */
[C---:B------:R-:W-:Y:S01]  /*34f0*/  FMUL.FTZ R6, R20.reuse, R14 ;  /* 0x0000000e14067220 */ /* 0x040fe20000410000 */
[----:B------:R-:W-:Y:S01]  /*3500*/  FMUL.FTZ R7, R20, R15 ;  /* 0x0000000f14077220 */ /* 0x000fe20000410000 */
[----:B------:R-:W-:Y:S01]  /*3510*/  FFMA.FTZ R4, R12, R4, R21 ;  /* 0x000000040c047223 */ /* 0x000fe20000010015 */
[----:B------:R-:W-:Y:S01]  /*3520*/  FFMA.FTZ R5, R13, R5, R26 ;  /* 0x000000050d057223 */ /* 0x000fe2000001001a */
[----:B------:R-:W-:Y:S01]  /*3530*/  FFMA.FTZ R6, R14, R6, R23 ;  /* 0x000000060e067223 */ /* 0x000fe20000010017 */
[----:B------:R-:W-:Y:S01]  /*3540*/  FFMA.FTZ R7, R15, R7, R28 ;  /* 0x000000070f077223 */ /* 0x000fe2000001001c */
[-C--:B-1----:R-:W-:Y:S01]  /*3550*/  FMUL.FTZ R21, R4, R3.reuse ;  /* 0x0000000304157220 */ /* 0x082fe20000410000 */
[-C--:B------:R-:W-:Y:S01]  /*3560*/  FMUL.FTZ R22, R5, R3.reuse ;  /* 0x0000000305167220 */ /* 0x080fe20000410000 */
[-C--:B------:R-:W-:Y:S01]  /*3570*/  FMUL.FTZ R26, R6, R3.reuse ;  /* 0x00000003061a7220 */ /* 0x080fe20000410000 */
[----:B------:R-:W-:Y:S01]  /*3580*/  FMUL.FTZ R28, R7, R3 ;  /* 0x00000003071c7220 */ /* 0x000fe20000410000 */
[----:B------:R-:W-:Y:S01]  /*3590*/  FFMA.FTZ R8, R12, UR25, R27 ;  /* 0x000000190c087c23 */ /* 0x000fe2000801001b */
[----:B------:R-:W-:Y:S01]  /*35a0*/  FMUL.FTZ R12, R9, UR20 ;  /* 0x00000014090c7c20 */ /* 0x000fe20008410000 */
[----:B------:R-:W0:Y:S01]  /*35b0*/  MUFU.SQRT R21, R21 ;  /* 0x0000001500157308 */ /* 0x000e220000002000 */
[----:B------:R-:W-:-:S02]  /*35c0*/  FMUL.FTZ R27, R10, UR20 ;  /* 0x000000140a1b7c20 */ /* 0x000fc40008410000 */
[----:B------:R-:W-:Y:S02]  /*35d0*/  FFMA.FTZ R9, R13, UR25, R12 ;  /* 0x000000190d097c23 */ /* 0x000fe4000801000c */
[----:B------:R-:W-:-:S03]  /*35e0*/  FFMA.FTZ R10, R14, UR25, R27 ;  /* 0x000000190e0a7c23 */ /* 0x000fc6000801001b */
[----:B------:R-:W1:Y:S08]  /*35f0*/  MUFU.SQRT R22, R22 ;  /* 0x0000001600167308 */ /* 0x000e700000002000 */
[----:B------:R-:W2:Y:S01]  /*3600*/  MUFU.SQRT R26, R26 ;  /* 0x0000001a001a7308 */ /* 0x000ea20000002000 */
[----:B0-----:R-:W-:-:S07]  /*3610*/  FADD.FTZ R3, R21, UR21 ;  /* 0x0000001515037e21 */ /* 0x001fce0008010000 */
[----:B------:R-:W0:Y:S01]  /*3620*/  MUFU.SQRT R23, R28 ;  /* 0x0000001c00177308 */ /* 0x000e220000002000 */
[----:B-1----:R-:W-:-:S07]  /*3630*/  FADD.FTZ R20, R22, UR21 ;  /* 0x0000001516147e21 */ /* 0x002fce0008010000 */
[----:B------:R-:W1:Y:S01]  /*3640*/  MUFU.RCP R22, UR26 ;  /* 0x0000001a00167d08 */ /* 0x000e620008001000 */
[----:B--2---:R-:W-:Y:S01]  /*3650*/  FADD.FTZ R21, R26, UR21 ;  /* 0x000000151a157e21 */ /* 0x004fe20008010000 */
[----:B------:R-:W-:-:S04]  /*3660*/  FMUL.FTZ R26, R11, UR20 ;  /* 0x000000140b1a7c20 */ /* 0x000fc80008410000 */
[----:B------:R-:W-:Y:S02]  /*3670*/  FFMA.FTZ R11, R15, UR25, R26 ;  /* 0x000000190f0b7c23 */ /* 0x000fe4000801001a */
[----:B------:R-:W2:Y:S01]  /*3680*/  MUFU.RCP R3, R3 ;  /* 0x0000000300037308 */ /* 0x000ea20000001000 */
[----:B0-----:R-:W-:-:S07]  /*3690*/  FADD.FTZ R23, R23, UR21 ;  /* 0x0000001517177e21 */ /* 0x001fce0008010000 */
[----:B------:R-:W0:Y:S01]  /*36a0*/  MUFU.RCP R20, R20 ;  /* 0x0000001400147308 */ /* 0x000e220000001000 */
[-C--:B-1----:R-:W-:Y:S01]  /*36b0*/  FMUL.FTZ R12, R8, R22.reuse ;  /* 0x00000016080c7220 */ /* 0x082fe20000410000 */
[-C--:B------:R-:W-:Y:S01]  /*36c0*/  FMUL.FTZ R13, R9, R22.reuse ;  /* 0x00000016090d7220 */ /* 0x080fe20000410000 */
[-C--:B------:R-:W-:Y:S01]  /*36d0*/  FMUL.FTZ R14, R10, R22.reuse ;  /* 0x000000160a0e7220 */ /* 0x080fe20000410000 */
[----:B------:R-:W-:-:S04]  /*36e0*/  FMUL.FTZ R22, R11, R22 ;  /* 0x000000160b167220 */ /* 0x000fc80000410000 */
[----:B------:R-:W1:Y:S01]  /*36f0*/  MUFU.RCP R21, R21 ;  /* 0x0000001500157308 */ /* 0x000e620000001000 */
[----:B--2---:R-:W-:-:S04]  /*3700*/  FMUL.FTZ R3, R12, R3 ;  /* 0x000000030c037220 */ /* 0x004fc80000410000 */
[----:B------:R-:W-:-:S03]  /*3710*/  FFMA.FTZ R16, R16, UR17, R3 ;  /* 0x0000001110107c23 */ /* 0x000fc60008010003 */
[----:B------:R-:W2:Y:S01]  /*3720*/  MUFU.RCP R23, R23 ;  /* 0x0000001700177308 */ /* 0x000ea20000001000 */
[----:B0-----:R-:W-:-:S04]  /*3730*/  FMUL.FTZ R20, R13, R20 ;  /* 0x000000140d147220 */ /* 0x001fc80000410000 */
[----:B------:R-:W-:Y:S01]  /*3740*/  FFMA.FTZ R17, R17, UR17, R20 ;  /* 0x0000001111117c23 */ /* 0x000fe20008010014 */
[----:B-1----:R-:W-:-:S04]  /*3750*/  FMUL.FTZ R21, R14, R21 ;  /* 0x000000150e157220 */ /* 0x002fc80000410000 */
[----:B------:R-:W-:Y:S01]  /*3760*/  FFMA.FTZ R18, R18, UR17, R21 ;  /* 0x0000001112127c23 */ /* 0x000fe20008010015 */
[----:B--2---:R-:W-:-:S04]  /*3770*/  FMUL.FTZ R22, R22, R23 ;  /* 0x0000001716167220 */ /* 0x004fc80000410000 */
[----:B------:R-:W-:-:S07]  /*3780*/  FFMA.FTZ R19, R19, UR17, R22 ;  /* 0x0000001113137c23 */ /* 0x000fce0008010016 */
.L_x_86:
[----:B------:R-:W-:Y:S01]  /*3790*/  HFMA2 R15, -RZ, RZ, 0, 9.5367431640625e-07 ;  /* 0x00000010ff0f7431 */ /* 0x000fe200000001ff */
[----:B------:R-:W-:-:S05]  /*37a0*/  MOV R13, 0x10 ;  /* 0x00000010000d7802 */ /* 0x000fca0000000f00 */
[----:B------:R-:W-:-:S04]  /*37b0*/  IMAD.WIDE R12, R2, R13, UR8 ;  /* 0x00000008020c7e25 */ /* 0x000fc8000f8e020d */
[C---:B------:R-:W-:Y:S01]  /*37c0*/  IMAD.WIDE R14, R2.reuse, R15, UR6 ;  /* 0x00000006020e7e25 */ /* 0x040fe2000f8e020f */
[----:B------:R-:W-:-:S04]  /*37d0*/  IADD3 R2, PT, PT, R2, UR4, RZ ;  /* 0x0000000402027c10 */ /* 0x000fc8000fffe0ff */
[----:B------:R1:W-:Y:S01]  /*37e0*/  STG.E.128 desc[UR18][R14.64], R16 ;  /* 0x000000100e007986 */ /* 0x0003e2000c101d12 */
[----:B------:R-:W-:-:S03]  /*37f0*/  SHF.L.U32 R3, R2, 0x2, RZ ;  /* 0x0000000202037819 */ /* 0x000fc600000006ff */
[----:B------:R1:W-:Y:S01]  /*3800*/  STG.E.128 desc[UR18][R12.64], R8 ;  /* 0x000000080c007986 */ /* 0x0003e2000c101d12 */
[----:B------:R-:W-:-:S03]  /*3810*/  ISETP.GE.AND P0, PT, R3, UR14, PT ;  /* 0x0000000e03007c0c */ /* 0x000fc6000bf06270 */
[----:B------:R1:W-:Y:S10]  /*3820*/  STG.E.128 desc[UR18][R24.64], R4 ;  /* 0x0000000418007986 */ /* 0x0003f4000c101d12 */
[----:B------:R-:W-:Y:S05]  /*3830*/  @!P0 BRA `(.L_x_87) ;  /* 0xfffffff400b88947 */ /* 0x000fea000383ffff */
[----:B------:R-:W-:Y:S05]  /*3840*/  BSYNC.RECONVERGENT B0 ;  /* 0x0000000000007941 */ /* 0x000fea0003800200 */
.L_x_84:
[----:B------:R-:W-:Y:S05]  /*3850*/  EXIT ;  /* 0x000000000000794d */ /* 0x000fea0003800000 */
.L_x_88:
        /* <DEDUP_REMOVED lines=10> */
.L_x_92:


//--------------------- .nv.shared.reserved.0     --------------------------
	.section	.nv.shared.reserved.0,"aw",@nobits
	.weak		__nv_reservedSMEM_offset_0_alias
	.size		__nv_reservedSMEM_offset_0_alias, 0, 64
	.other		__nv_reservedSMEM_offset_0_alias,@"STO_CUDA_RESERVED_SHARED STV_DEFAULT"
__nv_reservedSMEM_offset_0_alias:
	.zero		0
	.zero		64


//--------------------- .nv.global                --------------------------
	.section	.nv.global,"aw",@nobits
.nv.global:
	.type		_ZN51_INTERNAL_00723629_20_multi_tensor_lamb_cu_32d6279a4cuda3std3__48in_placeE,@object
	.size		_ZN51_INTERNAL_00723629_20_multi_tensor_lamb_cu_32d6279a4cuda3std3__48in_placeE,(_ZN51_INTERNAL_00723629_20_multi_tensor_lamb_cu_32d6279a4cuda3std6ranges3__45__cpo8distanceE - _ZN51_INTERNAL_00723629_20_multi_tensor_lamb_cu_32d6279a4cuda3std3__48in_placeE)
_ZN51_INTERNAL_00723629_20_multi_tensor_lamb_cu_32d6279a4cuda3std3__48in_placeE:
	.zero		1
	.type		_ZN51_INTERNAL_00723629_20_multi_tensor_lamb_cu_32d6279a4cuda3std6ranges3__45__cpo8distanceE,@object
	.size		_ZN51_INTERNAL_00723629_20_multi_tensor_lamb_cu_32d6279a4cuda3std6ranges3__45__cpo8distanceE,(_ZN51_INTERNAL_00723629_20_multi_tensor_lamb_cu_32d6279a4cuda3std3__45__cpo6cbeginE - _ZN51_INTERNAL_00723629_20_multi_tensor_lamb_cu_32d6279a4cuda3std6ranges3__45__cpo8distanceE)
_ZN51_INTERNAL_00723629_20_multi_tensor_lamb_cu_32d6279a4cuda3std6ranges3__45__cpo8distanceE:
	.zero		1
	.type		_ZN51_INTERNAL_00723629_20_multi_tensor_lamb_cu_32d6279a4cuda3std3__45__cpo6cbeginE,@object
	.size		_ZN51_INTERNAL_00723629_20_multi_tensor_lamb_cu_32d6279a4cuda3std3__45__cpo6cbeginE,(_ZN51_INTERNAL_00723629_20_multi_tensor_lamb_cu_32d6279a4cuda3std6ranges3__45__cpo7advanceE - _ZN51_INTERNAL_00723629_20_multi_tensor_lamb_cu_32d6279a4cuda3std3__45__cpo6cbeginE)
_ZN51_INTERNAL_00723629_20_multi_tensor_lamb_cu_32d6279a4cuda3std3__45__cpo6cbeginE:
	.zero		1
	.type		_ZN51_INTERNAL_00723629_20_multi_tensor_lamb_cu_32d6279a4cuda3std6ranges3__45__cpo7advanceE,@object
	.size		_ZN51_INTERNAL_00723629_20_multi_tensor_lamb_cu_32d6279a4cuda3std6ranges3__45__cpo7advanceE,(_ZN51_INTERNAL_00723629_20_multi_tensor_lamb_cu_32d6279a4cuda3std3__45__cpo7crbeginE - _ZN51_INTERNAL_00723629_20_multi_tensor_lamb_cu_32d6279a4cuda3std6ranges3__45__cpo7advanceE)
_ZN51_INTERNAL_00723629_20_multi_tensor_lamb_cu_32d6279a4cuda3std6ranges3__45__cpo7advanceE:
	.zero		1
	.type		_ZN51_INTERNAL_00723629_20_multi_tensor_lamb_cu_32d6279a4cuda3std3__45__cpo7crbeginE,@object
	.size		_ZN51_INTERNAL_00723629_20_multi_tensor_lamb_cu_32d6279a4cuda3std3__45__cpo7crbeginE,(_ZN51_INTERNAL_00723629_20_multi_tensor_lamb_cu_32d6279a4cuda3std6ranges3__45__cpo4dataE - _ZN51_INTERNAL_00723629_20_multi_tensor_lamb_cu_32d6279a4cuda3std3__45__cpo7crbeginE)
_ZN51_INTERNAL_00723629_20_multi_tensor_lamb_cu_32d6279a4cuda3std3__45__cpo7crbeginE:
	.zero		1
	.type		_ZN51_INTERNAL_00723629_20_multi_tensor_lamb_cu_32d6279a4cuda3std6ranges3__45__cpo4dataE,@object
	.size		_ZN51_INTERNAL_00723629_20_multi_tensor_lamb_cu_32d6279a4cuda3std6ranges3__45__cpo4dataE,(_ZN51_INTERNAL_00723629_20_multi_tensor_lamb_cu_32d6279a4cuda3std6ranges3__45__cpo5beginE - _ZN51_INTERNAL_00723629_20_multi_tensor_lamb_cu_32d6279a4cuda3std6ranges3__45__cpo4dataE)
_ZN51_INTERNAL_00723629_20_multi_tensor_lamb_cu_32d6279a4cuda3std6ranges3__45__cpo4dataE:
	.zero		1
	.type		_ZN51_INTERNAL_00723629_20_multi_tensor_lamb_cu_32d6279a4cuda3std6ranges3__45__cpo5beginE,@object
	.size		_ZN51_INTERNAL_00723629_20_multi_tensor_lamb_cu_32d6279a4cuda3std6ranges3__45__cpo5beginE,(_ZN51_INTERNAL_00723629_20_multi_tensor_lamb_cu_32d6279a4cuda3std3__453_GLOBAL__N__00723629_20_multi_tensor_lamb_cu_32d6279a6ignoreE - _ZN51_INTERNAL_00723629_20_multi_tensor_lamb_cu_32d6279a4cuda3std6ranges3__45__cpo5beginE)
_ZN51_INTERNAL_00723629_20_multi_tensor_lamb_cu_32d6279a4cuda3std6ranges3__45__cpo5beginE:
	.zero		1
	.type		_ZN51_INTERNAL_00723629_20_multi_tensor_lamb_cu_32d6279a4cuda3std3__453_GLOBAL__N__00723629_20_multi_tensor_lamb_cu_32d6279a6ignoreE,@object
	.size		_ZN51_INTERNAL_00723629_20_multi_tensor_lamb_cu_32d6279a4cuda3std3__453_GLOBAL__N__00723629_20_multi_tensor_lamb_cu_32d6279a6ignoreE,(_ZN51_INTERNAL_00723629_20_multi_tensor_lamb_cu_32d6279a4cuda3std6ranges3__45__cpo4sizeE - _ZN51_INTERNAL_00723629_20_multi_tensor_lamb_cu_32d6279a4cuda3std3__453_GLOBAL__N__00723629_20_multi_tensor_lamb_cu_32d6279a6ignoreE)
_ZN51_INTERNAL_00723629_20_multi_tensor_lamb_cu_32d6279a4cuda3std3__453_GLOBAL__N__00723629_20_multi_tensor_lamb_cu_32d6279a6ignoreE:
	.zero		1
	.type		_ZN51_INTERNAL_00723629_20_multi_tensor_lamb_cu_32d6279a4cuda3std6ranges3__45__cpo4sizeE,@object
	.size		_ZN51_INTERNAL_00723629_20_multi_tensor_lamb_cu_32d6279a4cuda3std6ranges3__45__cpo4sizeE,(_ZN51_INTERNAL_00723629_20_multi_tensor_lamb_cu_32d6279a4cuda3std3__45__cpo5beginE - _ZN51_INTERNAL_00723629_20_multi_tensor_lamb_cu_32d6279a4cuda3std6ranges3__45__cpo4sizeE)
_ZN51_INTERNAL_00723629_20_multi_tensor_lamb_cu_32d6279a4cuda3std6ranges3__45__cpo4sizeE:
	.zero		1
	.type		_ZN51_INTERNAL_00723629_20_multi_tensor_lamb_cu_32d6279a4cuda3std3__45__cpo5beginE,@object
	.size		_ZN51_INTERNAL_00723629_20_multi_tensor_lamb_cu_32d6279a4cuda3std3__45__cpo5beginE,(_ZN51_INTERNAL_00723629_20_multi_tensor_lamb_cu_32d6279a4cuda3std6ranges3__45__cpo6cbeginE - _ZN51_INTERNAL_00723629_20_multi_tensor_lamb_cu_32d6279a4cuda3std3__45__cpo5beginE)
_ZN51_INTERNAL_00723629_20_multi_tensor_lamb_cu_32d6279a4cuda3std3__45__cpo5beginE:
	.zero		1
	.type		_ZN51_INTERNAL_00723629_20_multi_tensor_lamb_cu_32d6279a4cuda3std6ranges3__45__cpo6cbeginE,@object
	.size		_ZN51_INTERNAL_00723629_20_multi_tensor_lamb_cu_32d6279a4cuda3std6ranges3__45__cpo6cbeginE,(_ZN51_INTERNAL_00723629_20_multi_tensor_lamb_cu_32d6279a4cuda3std3__45__cpo6rbeginE - _ZN51_INTERNAL_00723629_20_multi_tensor_lamb_cu_32d6279a4cuda3std6ranges3__45__cpo6cbeginE)
_ZN51_INTERNAL_00723629_20_multi_tensor_lamb_cu_32d6279a4cuda3std6ranges3__45__cpo6cbeginE:
	.zero		1
	.type		_ZN51_INTERNAL_00723629_20_multi_tensor_lamb_cu_32d6279a4cuda3std3__45__cpo6rbeginE,@object
	.size		_ZN51_INTERNAL_00723629_20_multi_tensor_lamb_cu_32d6279a4cuda3std3__45__cpo6rbeginE,(_ZN51_INTERNAL_00723629_20_multi_tensor_lamb_cu_32d6279a4cuda3std6ranges3__45__cpo4nextE - _ZN51_INTERNAL_00723629_20_multi_tensor_lamb_cu_32d6279a4cuda3std3__45__cpo6rbeginE)
_ZN51_INTERNAL_00723629_20_multi_tensor_lamb_cu_32d6279a4cuda3std3__45__cpo6rbeginE:
	.zero		1
	.type		_ZN51_INTERNAL_00723629_20_multi_tensor_lamb_cu_32d6279a4cuda3std6ranges3__45__cpo4nextE,@object
	.size		_ZN51_INTERNAL_00723629_20_multi_tensor_lamb_cu_32d6279a4cuda3std6ranges3__45__cpo4nextE,(_ZN51_INTERNAL_00723629_20_multi_tensor_lamb_cu_32d6279a4cuda3std6ranges3__45__cpo4swapE - _ZN51_INTERNAL_00723629_20_multi_tensor_lamb_cu_32d6279a4cuda3std6ranges3__45__cpo4nextE)
_ZN51_INTERNAL_00723629_20_multi_tensor_lamb_cu_32d6279a4cuda3std6ranges3__45__cpo4nextE:
	.zero		1
	.type		_ZN51_INTERNAL_00723629_20_multi_tensor_lamb_cu_32d6279a4cuda3std6ranges3__45__cpo4swapE,@object
	.size		_ZN51_INTERNAL_00723629_20_multi_tensor_lamb_cu_32d6279a4cuda3std6ranges3__45__cpo4swapE,(_ZN51_INTERNAL_00723629_20_multi_tensor_lamb_cu_32d6279a4cuda3std3__420unreachable_sentinelE - _ZN51_INTERNAL_00723629_20_multi_tensor_lamb_cu_32d6279a4cuda3std6ranges3__45__cpo4swapE)
_ZN51_INTERNAL_00723629_20_multi_tensor_lamb_cu_32d6279a4cuda3std6ranges3__45__cpo4swapE:
	.zero		1
	.type		_ZN51_INTERNAL_00723629_20_multi_tensor_lamb_cu_32d6279a4cuda3std3__420unreachable_sentinelE,@object
	.size		_ZN51_INTERNAL_00723629_20_multi_tensor_lamb_cu_32d6279a4cuda3std3__420unreachable_sentinelE,(_ZN51_INTERNAL_00723629_20_multi_tensor_lamb_cu_32d6279a6thrust24THRUST_300001_SM_1000_NS6system6detail10sequential3seqE - _ZN51_INTERNAL_00723629_20_multi_tensor_lamb_cu_32d6279a4cuda3std3__420unreachable_sentinelE)
_ZN51_INTERNAL_00723629_20_multi_tensor_lamb_cu_32d6279a4cuda3std3__420unreachable_sentinelE:
	.zero		1
	.type		_ZN51_INTERNAL_00723629_20_multi_tensor_lamb_cu_32d6279a6thrust24THRUST_300001_SM_1000_NS6system6detail10sequential3seqE,@object
	.size		_ZN51_INTERNAL_00723629_20_multi_tensor_lamb_cu_32d6279a6thrust24THRUST_300001_SM_1000_NS6system6detail10sequential3seqE,(_ZN51_INTERNAL_00723629_20_multi_tensor_lamb_cu_32d6279a4cuda3std3__45__cpo4cendE - _ZN51_INTERNAL_00723629_20_multi_tensor_lamb_cu_32d6279a6thrust24THRUST_300001_SM_1000_NS6system6detail10sequential3seqE)
_ZN51_INTERNAL_00723629_20_multi_tensor_lamb_cu_32d6279a6thrust24THRUST_300001_SM_1000_NS6system6detail10sequential3seqE:
	.zero		1
	.type		_ZN51_INTERNAL_00723629_20_multi_tensor_lamb_cu_32d6279a4cuda3std3__45__cpo4cendE,@object
	.size		_ZN51_INTERNAL_00723629_20_multi_tensor_lamb_cu_32d6279a4cuda3std3__45__cpo4cendE,(_ZN51_INTERNAL_00723629_20_multi_tensor_lamb_cu_32d6279a4cuda3std6ranges3__45__cpo9iter_swapE - _ZN51_INTERNAL_00723629_20_multi_tensor_lamb_cu_32d6279a4cuda3std3__45__cpo4cendE)
_ZN51_INTERNAL_00723629_20_multi_tensor_lamb_cu_32d6279a4cuda3std3__45__cpo4cendE:
	.zero		1
	.type		_ZN51_INTERNAL_00723629_20_multi_tensor_lamb_cu_32d6279a4cuda3std6ranges3__45__cpo9iter_swapE,@object
	.size		_ZN51_INTERNAL_00723629_20_multi_tensor_lamb_cu_32d6279a4cuda3std6ranges3__45__cpo9iter_swapE,(_ZN51_INTERNAL_00723629_20_multi_tensor_lamb_cu_32d6279a4cuda3std3__45__cpo5crendE - _ZN51_INTERNAL_00723629_20_multi_tensor_lamb_cu_32d6279a4cuda3std6ranges3__45__cpo9iter_swapE)
_ZN51_INTERNAL_00723629_20_multi_tensor_lamb_cu_32d6279a4cuda3std6ranges3__45__cpo9iter_swapE:
	.zero		1
	.type		_ZN51_INTERNAL_00723629_20_multi_tensor_lamb_cu_32d6279a4cuda3std3__45__cpo5crendE,@object
	.size		_ZN51_INTERNAL_00723629_20_multi_tensor_lamb_cu_32d6279a4cuda3std3__45__cpo5crendE,(_ZN51_INTERNAL_00723629_20_multi_tensor_lamb_cu_32d6279a4cuda3std6ranges3__45__cpo5cdataE - _ZN51_INTERNAL_00723629_20_multi_tensor_lamb_cu_32d6279a4cuda3std3__45__cpo5crendE)
_ZN51_INTERNAL_00723629_20_multi_tensor_lamb_cu_32d6279a4cuda3std3__45__cpo5crendE:
	.zero		1
	.type		_ZN51_INTERNAL_00723629_20_multi_tensor_lamb_cu_32d6279a4cuda3std6ranges3__45__cpo5cdataE,@object
	.size		_ZN51_INTERNAL_00723629_20_multi_tensor_lamb_cu_32d6279a4cuda3std6ranges3__45__cpo5cdataE,(_ZN51_INTERNAL_00723629_20_multi_tensor_lamb_cu_32d6279a4cuda3std6ranges3__45__cpo3endE - _ZN51_INTERNAL_00723629_20_multi_tensor_lamb_cu_32d6279a4cuda3std6ranges3__45__cpo5cdataE)
_ZN51_INTERNAL_00723629_20_multi_tensor_lamb_cu_32d6279a4cuda3std6ranges3__45__cpo5cdataE:
	.zero		1
	.type		_ZN51_INTERNAL_00723629_20_multi_tensor_lamb_cu_32d6279a4cuda3std6ranges3__45__cpo3endE,@object
	.size		_ZN51_INTERNAL_00723629_20_multi_tensor_lamb_cu_32d6279a4cuda3std6ranges3__45__cpo3endE,(_ZN51_INTERNAL_00723629_20_multi_tensor_lamb_cu_32d6279a4cuda3std3__419piecewise_constructE - _ZN51_INTERNAL_00723629_20_multi_tensor_lamb_cu_32d6279a4cuda3std6ranges3__45__cpo3endE)
_ZN51_INTERNAL_00723629_20_multi_tensor_lamb_cu_32d6279a4cuda3std6ranges3__45__cpo3endE:
	.zero		1
	.type		_ZN51_INTERNAL_00723629_20_multi_tensor_lamb_cu_32d6279a4cuda3std3__419piecewise_constructE,@object
	.size		_ZN51_INTERNAL_00723629_20_multi_tensor_lamb_cu_32d6279a4cuda3std3__419piecewise_constructE,(_ZN51_INTERNAL_00723629_20_multi_tensor_lamb_cu_32d6279a4cuda3std6ranges3__45__cpo5ssizeE - _ZN51_INTERNAL_00723629_20_multi_tensor_lamb_cu_32d6279a4cuda3std3__419piecewise_constructE)
_ZN51_INTERNAL_00723629_20_multi_tensor_lamb_cu_32d6279a4cuda3std3__419piecewise_constructE:
	.zero		1
	.type		_ZN51_INTERNAL_00723629_20_multi_tensor_lamb_cu_32d6279a4cuda3std6ranges3__45__cpo5ssizeE,@object
	.size		_ZN51_INTERNAL_00723629_20_multi_tensor_lamb_cu_32d6279a4cuda3std6ranges3__45__cpo5ssizeE,(_ZN51_INTERNAL_00723629_20_multi_tensor_lamb_cu_32d6279a4cuda3std3__45__cpo3endE - _ZN51_INTERNAL_00723629_20_multi_tensor_lamb_cu_32d6279a4cuda3std6ranges3__45__cpo5ssizeE)
_ZN51_INTERNAL_00723629_20_multi_tensor_lamb_cu_32d6279a4cuda3std6ranges3__45__cpo5ssizeE:
	.zero		1
	.type		_ZN51_INTERNAL_00723629_20_multi_tensor_lamb_cu_32d6279a4cuda3std3__45__cpo3endE,@object
	.size		_ZN51_INTERNAL_00723629_20_multi_tensor_lamb_cu_32d6279a4cuda3std3__45__cpo3endE,(_ZN51_INTERNAL_00723629_20_multi_tensor_lamb_cu_32d6279a4cuda3std6ranges3__45__cpo4cendE - _ZN51_INTERNAL_00723629_20_multi_tensor_lamb_cu_32d6279a4cuda3std3__45__cpo3endE)
_ZN51_INTERNAL_00723629_20_multi_tensor_lamb_cu_32d6279a4cuda3std3__45__cpo3endE:
	.zero		1
	.type		_ZN51_INTERNAL_00723629_20_multi_tensor_lamb_cu_32d6279a4cuda3std6ranges3__45__cpo4cendE,@object
	.size		_ZN51_INTERNAL_00723629_20_multi_tensor_lamb_cu_32d6279a4cuda3std6ranges3__45__cpo4cendE,(_ZN51_INTERNAL_00723629_20_multi_tensor_lamb_cu_32d6279a4cuda3std3__45__cpo4rendE - _ZN51_INTERNAL_00723629_20_multi_tensor_lamb_cu_32d6279a4cuda3std6ranges3__45__cpo4cendE)
_ZN51_INTERNAL_00723629_20_multi_tensor_lamb_cu_32d6279a4cuda3std6ranges3__45__cpo4cendE:
	.zero		1
	.type		_ZN51_INTERNAL_00723629_20_multi_tensor_lamb_cu_32d6279a4cuda3std3__45__cpo4rendE,@object
	.size		_ZN51_INTERNAL_00723629_20_multi_tensor_lamb_cu_32d6279a4cuda3std3__45__cpo4rendE,(_ZN51_INTERNAL_00723629_20_multi_tensor_lamb_cu_32d6279a4cuda3std6ranges3__45__cpo4prevE - _ZN51_INTERNAL_00723629_20_multi_tensor_lamb_cu_32d6279a4cuda3std3__45__cpo4rendE)
_ZN51_INTERNAL_00723629_20_multi_tensor_lamb_cu_32d6279a4cuda3std3__45__cpo4rendE:
	.zero		1
	.type		_ZN51_INTERNAL_00723629_20_multi_tensor_lamb_cu_32d6279a4cuda3std6ranges3__45__cpo4prevE,@object
	.size		_ZN51_INTERNAL_00723629_20_multi_tensor_lamb_cu_32d6279a4cuda3std6ranges3__45__cpo4prevE,(_ZN51_INTERNAL_00723629_20_multi_tensor_lamb_cu_32d6279a4cuda3std6ranges3__45__cpo9iter_moveE - _ZN51_INTERNAL_00723629_20_multi_tensor_lamb_cu_32d6279a4cuda3std6ranges3__45__cpo4prevE)
_ZN51_INTERNAL_00723629_20_multi_tensor_lamb_cu_32d6279a4cuda3std6ranges3__45__cpo4prevE:
	.zero		1
	.type		_ZN51_INTERNAL_00723629_20_multi_tensor_lamb_cu_32d6279a4cuda3std6ranges3__45__cpo9iter_moveE,@object
	.size		_ZN51_INTERNAL_00723629_20_multi_tensor_lamb_cu_32d6279a4cuda3std6ranges3__45__cpo9iter_moveE,(.L_13 - _ZN51_INTERNAL_00723629_20_multi_tensor_lamb_cu_32d6279a4cuda3std6ranges3__45__cpo9iter_moveE)
_ZN51_INTERNAL_00723629_20_multi_tensor_lamb_cu_32d6279a4cuda3std6ranges3__45__cpo9iter_moveE:
	.zero		1
.L_13:


//--------------------- .nv.constant0._Z25multi_tensor_apply_kernelI18TensorListMetadataILi2EE17LAMBStage2FunctorIN3c104HalfEEJPfS6_ffbEEvlPViT_T0_DpT1_ --------------------------
	.section	.nv.constant0._Z25multi_tensor_apply_kernelI18TensorListMetadataILi2EE17LAMBStage2FunctorIN3c104HalfEEJPfS6_ffbEEvlPViT_T0_DpT1_,"a",@progbits
	.sectionflags	@""
	.align	4
.nv.constant0._Z25multi_tensor_apply_kernelI18TensorListMetadataILi2EE17LAMBStage2FunctorIN3c104HalfEEJPfS6_ffbEEvlPViT_T0_DpT1_:
	.zero		4089


//--------------------- .nv.constant0._Z25multi_tensor_apply_kernelI18TensorListMetadataILi2EE17LAMBStage2FunctorIfEJPfS4_ffbEEvlPViT_T0_DpT1_ --------------------------
	.section	.nv.constant0._Z25multi_tensor_apply_kernelI18TensorListMetadataILi2EE17LAMBStage2FunctorIfEJPfS4_ffbEEvlPViT_T0_DpT1_,"a",@progbits
	.sectionflags	@""
	.align	4
.nv.constant0._Z25multi_tensor_apply_kernelI18TensorListMetadataILi2EE17LAMBStage2FunctorIfEJPfS4_ffbEEvlPViT_T0_DpT1_:
	.zero		4089


//--------------------- .nv.constant0._Z25multi_tensor_apply_kernelI18TensorListMetadataILi4EE17LAMBStage1FunctorIN3c104HalfEEJffffff10adamMode_tfPffEEvlPViT_T0_DpT1_ --------------------------
	.section	.nv.constant0._Z25multi_tensor_apply_kernelI18TensorListMetadataILi4EE17LAMBStage1FunctorIN3c104HalfEEJffffff10adamMode_tfPffEEvlPViT_T0_DpT1_,"a",@progbits
	.sectionflags	@""
	.align	4
.nv.constant0._Z25multi_tensor_apply_kernelI18TensorListMetadataILi4EE17LAMBStage1FunctorIN3c104HalfEEJffffff10adamMode_tfPffEEvlPViT_T0_DpT1_:
	.zero		4012


//--------------------- .nv.constant0._Z25multi_tensor_apply_kernelI18TensorListMetadataILi4EE17LAMBStage1FunctorIfEJffffff10adamMode_tfPffEEvlPViT_T0_DpT1_ --------------------------
	.section	.nv.constant0._Z25multi_tensor_apply_kernelI18TensorListMetadataILi4EE17LAMBStage1FunctorIfEJffffff10adamMode_tfPffEEvlPViT_T0_DpT1_,"a",@progbits
	.sectionflags	@""
	.align	4
.nv.constant0._Z25multi_tensor_apply_kernelI18TensorListMetadataILi4EE17LAMBStage1FunctorIfEJffffff10adamMode_tfPffEEvlPViT_T0_DpT1_:
	.zero		4012


//--------------------- SYMBOLS --------------------------

	.type		.nv.reservedSmem.offset0,@object
	.size		.nv.reservedSmem.offset0,0x4
